// auto-generated by cutlass_sweep.gemm — config: {"arch": "sm_100", "cluster_m": 1, "cluster_n": 1, "dtype": "int8", "dtype_b": "int8", "layout": "tt", "stages": 0, "tile_k": 128, "tile_m": 64, "tile_n": 256}
#include "cutlass/cutlass.h"
#include "cutlass/gemm/collective/collective_builder.hpp"
#include "cutlass/gemm/device/gemm_universal_adapter.h"
#include "cutlass/gemm/kernel/gemm_universal.hpp"
#include "cutlass/epilogue/collective/collective_builder.hpp"

using ElemA = int8_t;
using ElemB = int8_t;
using ElemCD = int8_t;
using Acc  = int32_t;
using TileShape    = cute::Shape<cute::_64, cute::_256, cute::_128>;
using ClusterShape = cute::Shape<cute::_1, cute::_1, cute::_1>;

using CollectiveEpilogue = typename cutlass::epilogue::collective::CollectiveBuilder<
    cutlass::arch::Sm100, cutlass::arch::OpClassTensorOp,
    TileShape, ClusterShape,
    cutlass::epilogue::collective::EpilogueTileAuto,
    Acc, Acc,
    ElemCD, cutlass::layout::RowMajor, 128 / cutlass::sizeof_bits<ElemCD>::value,
    ElemCD, cutlass::layout::RowMajor, 128 / cutlass::sizeof_bits<ElemCD>::value,
    cutlass::epilogue::collective::EpilogueScheduleAuto
  >::CollectiveOp;

using CollectiveMainloop = typename cutlass::gemm::collective::CollectiveBuilder<
    cutlass::arch::Sm100, cutlass::arch::OpClassTensorOp,
    ElemA, cutlass::layout::ColumnMajor, 128 / cutlass::sizeof_bits<ElemA>::value,
    ElemB, cutlass::layout::ColumnMajor, 128 / cutlass::sizeof_bits<ElemB>::value,
    Acc,
    TileShape, ClusterShape,
    cutlass::gemm::collective::StageCountAutoCarveout<static_cast<int>(sizeof(typename CollectiveEpilogue::SharedStorage))>,
    cutlass::gemm::collective::KernelScheduleAuto
  >::CollectiveOp;

using GemmKernel = cutlass::gemm::kernel::GemmUniversal<
    cute::Shape<int,int,int,int>,
    CollectiveMainloop,
    CollectiveEpilogue
>;
using Gemm = cutlass::gemm::device::GemmUniversalAdapter<GemmKernel>;

// Force the device kernel symbol into the cubin without needing a host main.
auto* _anchor = &cutlass::device_kernel<GemmKernel>;


// ===== COMPILED SASS (sm_100a) =====

	.target	sm_100a

	.elftype	@"ET_EXEC"


//--------------------- .note.nv.tkinfo           --------------------------
	.section	.note.nv.tkinfo,"",@"SHT_NOTE"
	.sectionflags	@"SHF_NOTE_NV_TKINFO"
	.tkinfo
        /*0018*/ 	.word	0x00000002
        /*0030*/ 	.string	""
        /*0030*/ 	.string	"ptxas"
        /*0030*/ 	.string	"Cuda compilation tools, release 13.0, V13.0.88"
        /*0030*/ 	.string	"Build cuda_13.0.r13.0/compiler.36424714_0"
        /*0030*/ 	.string	"-arch sm_100a -m 64 "



//--------------------- .note.nv.cuinfo           --------------------------
	.section	.note.nv.cuinfo,"",@"SHT_NOTE"
	.sectionflags	@"SHF_NOTE_NV_CUINFO"
        /*0018*/ 	.short	0x0002
        /*001a*/ 	.short	0x0064
        /*001c*/ 	.short	0x0082
	.zero		2


//--------------------- .nv.info                  --------------------------
	.section	.nv.info,"",@"SHT_CUDA_INFO"
	.align	4


	//----- nvinfo : EIATTR_REGCOUNT
	.align		4
        /*0000*/ 	.byte	0x04, 0x2f
        /*0002*/ 	.short	(.L_20 - .L_19)
	.align		4
.L_19:
        /*0004*/ 	.word	index@(_ZN7cutlass13device_kernelINS_4gemm6kernel13GemmUniversalIN4cute5tupleIJiiiiEEENS1_10collective13CollectiveMmaINS1_35MainloopSm100TmaUmmaWarpSpecializedILi5ELi2ELi4ENS5_IJNS4_1CILi1EEESB_SB_EEEEENS5_IJNSA_ILi64EEENSA_ILi256EEENSA_ILi128EEEEEEaNS5_IJSB_llEEEaNS5_IJlSB_lEEENS4_8TiledMMAINS4_8MMA_AtomIJNS4_15SM100_MMA_S8_SSIaaiLi64ELi256ELNS4_4UMMA5MajorE1ELSO_0ELNSN_8SaturateE0EEEEEENS4_6LayoutISC_NS5_IJNSA_ILi0EEEST_ST_EEEEENS5_IJNS4_10UnderscoreESW_SW_EEEEENS4_13SM90_TMA_LOADENS4_14ComposedLayoutINS4_7SwizzleILi2ELi4ELi3EEENS4_18smem_ptr_flag_bitsILi8EEENSS_INS5_IJSE_NSA_ILi8EEEEEENS5_IJSB_SE_EEEEEEEvNS4_8identityESZ_NS10_INS11_ILi3ELi4ELi3EEES14_NSS_INS5_IJS15_SG_EEENS5_IJSG_SB_EEEEEEEvS1A_EENS_8epilogue10collective18CollectiveEpilogueINS1H_23Sm100TmaWarpSpecializedILi4ELi2ELi32ELb0ELb0EEEJSH_NS5_IJNSS_ISE_SB_EES1M_EEEaSJ_aSJ_NS1H_6fusion15FusionCallbacksIS1L_NS1O_17LinearCombinationIaiaiLNS_15FloatRoundStyleE2EEESH_S1N_JEEENS4_5SM1004TMEM4LOAD26SM100_TMEM_LOAD_16dp32b32xESZ_NS10_IS12_S14_NSS_INS5_IJS15_SE_EEENS5_IJSE_SB_EEEEEEENS4_39AutoVectorizingCopyWithAssumedAlignmentILi128EEENS4_14SM90_TMA_STOREES21_S23_S23_EEEvvEEEEvNT_6ParamsE)
        /*0008*/ 	.word	0x0000007a


	//----- nvinfo : EIATTR_FRAME_SIZE
	.align		4
.L_20:
        /*000c*/ 	.byte	0x04, 0x11
        /*000e*/ 	.short	(.L_22 - .L_21)
	.align		4
.L_21:
        /*0010*/ 	.word	index@($__internal_2_$__cuda_sm10x_tcgen05_guardrail_trap_unallocated_columns_being_dealloced)
        /*0014*/ 	.word	0x00000000


	//----- nvinfo : EIATTR_FRAME_SIZE
	.align		4
.L_22:
        /*0018*/ 	.byte	0x04, 0x11
        /*001a*/ 	.short	(.L_24 - .L_23)
	.align		4
.L_23:
        /*001c*/ 	.word	index@($__internal_1_$__cuda_sm10x_tcgen05_guardrail_trap_phase_invalid_during_alloc)
        /*0020*/ 	.word	0x00000000


	//----- nvinfo : EIATTR_FRAME_SIZE
	.align		4
.L_24:
        /*0024*/ 	.byte	0x04, 0x11
        /*0026*/ 	.short	(.L_26 - .L_25)
	.align		4
.L_25:
        /*0028*/ 	.word	index@($__internal_0_$__cuda_sm10x_tcgen05_guardrail_trap_col_being_dealloced_not_returned_by_alloc)
        /*002c*/ 	.word	0x00000000


	//----- nvinfo : EIATTR_FRAME_SIZE
	.align		4
.L_26:
        /*0030*/ 	.byte	0x04, 0x11
        /*0032*/ 	.short	(.L_28 - .L_27)
	.align		4
.L_27:
        /*0034*/ 	.word	index@(_ZN7cutlass13device_kernelINS_4gemm6kernel13GemmUniversalIN4cute5tupleIJiiiiEEENS1_10collective13CollectiveMmaINS1_35MainloopSm100TmaUmmaWarpSpecializedILi5ELi2ELi4ENS5_IJNS4_1CILi1EEESB_SB_EEEEENS5_IJNSA_ILi64EEENSA_ILi256EEENSA_ILi128EEEEEEaNS5_IJSB_llEEEaNS5_IJlSB_lEEENS4_8TiledMMAINS4_8MMA_AtomIJNS4_15SM100_MMA_S8_SSIaaiLi64ELi256ELNS4_4UMMA5MajorE1ELSO_0ELNSN_8SaturateE0EEEEEENS4_6LayoutISC_NS5_IJNSA_ILi0EEEST_ST_EEEEENS5_IJNS4_10UnderscoreESW_SW_EEEEENS4_13SM90_TMA_LOADENS4_14ComposedLayoutINS4_7SwizzleILi2ELi4ELi3EEENS4_18smem_ptr_flag_bitsILi8EEENSS_INS5_IJSE_NSA_ILi8EEEEEENS5_IJSB_SE_EEEEEEEvNS4_8identityESZ_NS10_INS11_ILi3ELi4ELi3EEES14_NSS_INS5_IJS15_SG_EEENS5_IJSG_SB_EEEEEEEvS1A_EENS_8epilogue10collective18CollectiveEpilogueINS1H_23Sm100TmaWarpSpecializedILi4ELi2ELi32ELb0ELb0EEEJSH_NS5_IJNSS_ISE_SB_EES1M_EEEaSJ_aSJ_NS1H_6fusion15FusionCallbacksIS1L_NS1O_17LinearCombinationIaiaiLNS_15FloatRoundStyleE2EEESH_S1N_JEEENS4_5SM1004TMEM4LOAD26SM100_TMEM_LOAD_16dp32b32xESZ_NS10_IS12_S14_NSS_INS5_IJS15_SE_EEENS5_IJSE_SB_EEEEEEENS4_39AutoVectorizingCopyWithAssumedAlignmentILi128EEENS4_14SM90_TMA_STOREES21_S23_S23_EEEvvEEEEvNT_6ParamsE)
        /*0038*/ 	.word	0x00000000


	//----- nvinfo : EIATTR_MIN_STACK_SIZE
	.align		4
.L_28:
        /*003c*/ 	.byte	0x04, 0x12
        /*003e*/ 	.short	(.L_30 - .L_29)
	.align		4
.L_29:
        /*0040*/ 	.word	index@(_ZN7cutlass13device_kernelINS_4gemm6kernel13GemmUniversalIN4cute5tupleIJiiiiEEENS1_10collective13CollectiveMmaINS1_35MainloopSm100TmaUmmaWarpSpecializedILi5ELi2ELi4ENS5_IJNS4_1CILi1EEESB_SB_EEEEENS5_IJNSA_ILi64EEENSA_ILi256EEENSA_ILi128EEEEEEaNS5_IJSB_llEEEaNS5_IJlSB_lEEENS4_8TiledMMAINS4_8MMA_AtomIJNS4_15SM100_MMA_S8_SSIaaiLi64ELi256ELNS4_4UMMA5MajorE1ELSO_0ELNSN_8SaturateE0EEEEEENS4_6LayoutISC_NS5_IJNSA_ILi0EEEST_ST_EEEEENS5_IJNS4_10UnderscoreESW_SW_EEEEENS4_13SM90_TMA_LOADENS4_14ComposedLayoutINS4_7SwizzleILi2ELi4ELi3EEENS4_18smem_ptr_flag_bitsILi8EEENSS_INS5_IJSE_NSA_ILi8EEEEEENS5_IJSB_SE_EEEEEEEvNS4_8identityESZ_NS10_INS11_ILi3ELi4ELi3EEES14_NSS_INS5_IJS15_SG_EEENS5_IJSG_SB_EEEEEEEvS1A_EENS_8epilogue10collective18CollectiveEpilogueINS1H_23Sm100TmaWarpSpecializedILi4ELi2ELi32ELb0ELb0EEEJSH_NS5_IJNSS_ISE_SB_EES1M_EEEaSJ_aSJ_NS1H_6fusion15FusionCallbacksIS1L_NS1O_17LinearCombinationIaiaiLNS_15FloatRoundStyleE2EEESH_S1N_JEEENS4_5SM1004TMEM4LOAD26SM100_TMEM_LOAD_16dp32b32xESZ_NS10_IS12_S14_NSS_INS5_IJS15_SE_EEENS5_IJSE_SB_EEEEEEENS4_39AutoVectorizingCopyWithAssumedAlignmentILi128EEENS4_14SM90_TMA_STOREES21_S23_S23_EEEvvEEEEvNT_6ParamsE)
        /*0044*/ 	.word	0x00000000
.L_30:


//--------------------- .nv.compat                --------------------------
	.section	.nv.compat,"",@"SHT_CUDA_COMPAT_INFO"
	.align	4
        /*0000*/ 	.byte	0x02, 0x09, 0x01, 0x00, 0x02, 0x02, 0x03, 0x00, 0x02, 0x05, 0x06, 0x00, 0x03, 0x07, 0x01, 0x01
        /*0010*/ 	.byte	0x02, 0x03, 0x01, 0x00, 0x02, 0x06, 0x01, 0x00, 0x04, 0x0b, 0x08, 0x00, 0x01, 0x00, 0x00, 0x00
        /*0020*/ 	.byte	0x00, 0x00, 0x00, 0x00


//--------------------- .nv.info._ZN7cutlass13device_kernelINS_4gemm6kernel13GemmUniversalIN4cute5tupleIJiiiiEEENS1_10collective13CollectiveMmaINS1_35MainloopSm100TmaUmmaWarpSpecializedILi5ELi2ELi4ENS5_IJNS4_1CILi1EEESB_SB_EEEEENS5_IJNSA_ILi64EEENSA_ILi256EEENSA_ILi128EEEEEEaNS5_IJSB_llEEEaNS5_IJlSB_lEEENS4_8TiledMMAINS4_8MMA_AtomIJNS4_15SM100_MMA_S8_SSIaaiLi64ELi256ELNS4_4UMMA5MajorE1ELSO_0ELNSN_8SaturateE0EEEEEENS4_6LayoutISC_NS5_IJNSA_ILi0EEEST_ST_EEEEENS5_IJNS4_10UnderscoreESW_SW_EEEEENS4_13SM90_TMA_LOADENS4_14ComposedLayoutINS4_7SwizzleILi2ELi4ELi3EEENS4_18smem_ptr_flag_bitsILi8EEENSS_INS5_IJSE_NSA_ILi8EEEEEENS5_IJSB_SE_EEEEEEEvNS4_8identityESZ_NS10_INS11_ILi3ELi4ELi3EEES14_NSS_INS5_IJS15_SG_EEENS5_IJSG_SB_EEEEEEEvS1A_EENS_8epilogue10collective18CollectiveEpilogueINS1H_23Sm100TmaWarpSpecializedILi4ELi2ELi32ELb0ELb0EEEJSH_NS5_IJNSS_ISE_SB_EES1M_EEEaSJ_aSJ_NS1H_6fusion15FusionCallbacksIS1L_NS1O_17LinearCombinationIaiaiLNS_15FloatRoundStyleE2EEESH_S1N_JEEENS4_5SM1004TMEM4LOAD26SM100_TMEM_LOAD_16dp32b32xESZ_NS10_IS12_S14_NSS_INS5_IJS15_SE_EEENS5_IJSE_SB_EEEEEEENS4_39AutoVectorizingCopyWithAssumedAlignmentILi128EEENS4_14SM90_TMA_STOREES21_S23_S23_EEEvvEEEEvNT_6ParamsE --------------------------
	.section	.nv.info._ZN7cutlass13device_kernelINS_4gemm6kernel13GemmUniversalIN4cute5tupleIJiiiiEEENS1_10collective13CollectiveMmaINS1_35MainloopSm100TmaUmmaWarpSpecializedILi5ELi2ELi4ENS5_IJNS4_1CILi1EEESB_SB_EEEEENS5_IJNSA_ILi64EEENSA_ILi256EEENSA_ILi128EEEEEEaNS5_IJSB_llEEEaNS5_IJlSB_lEEENS4_8TiledMMAINS4_8MMA_AtomIJNS4_15SM100_MMA_S8_SSIaaiLi64ELi256ELNS4_4UMMA5MajorE1ELSO_0ELNSN_8SaturateE0EEEEEENS4_6LayoutISC_NS5_IJNSA_ILi0EEEST_ST_EEEEENS5_IJNS4_10UnderscoreESW_SW_EEEEENS4_13SM90_TMA_LOADENS4_14ComposedLayoutINS4_7SwizzleILi2ELi4ELi3EEENS4_18smem_ptr_flag_bitsILi8EEENSS_INS5_IJSE_NSA_ILi8EEEEEENS5_IJSB_SE_EEEEEEEvNS4_8identityESZ_NS10_INS11_ILi3ELi4ELi3EEES14_NSS_INS5_IJS15_SG_EEENS5_IJSG_SB_EEEEEEEvS1A_EENS_8epilogue10collective18CollectiveEpilogueINS1H_23Sm100TmaWarpSpecializedILi4ELi2ELi32ELb0ELb0EEEJSH_NS5_IJNSS_ISE_SB_EES1M_EEEaSJ_aSJ_NS1H_6fusion15FusionCallbacksIS1L_NS1O_17LinearCombinationIaiaiLNS_15FloatRoundStyleE2EEESH_S1N_JEEENS4_5SM1004TMEM4LOAD26SM100_TMEM_LOAD_16dp32b32xESZ_NS10_IS12_S14_NSS_INS5_IJS15_SE_EEENS5_IJSE_SB_EEEEEEENS4_39AutoVectorizingCopyWithAssumedAlignmentILi128EEENS4_14SM90_TMA_STOREES21_S23_S23_EEEvvEEEEvNT_6ParamsE,"",@"SHT_CUDA_INFO"
	.sectionflags	@""
	.align	4


	//----- nvinfo : EIATTR_CUDA_API_VERSION
	.align		4
        /*0000*/ 	.byte	0x04, 0x37
        /*0002*/ 	.short	(.L_32 - .L_31)
.L_31:
        /*0004*/ 	.word	0x00000082


	//----- nvinfo : EIATTR_KPARAM_INFO
	.align		4
.L_32:
        /*0008*/ 	.byte	0x04, 0x17
        /*000a*/ 	.short	(.L_34 - .L_33)
.L_33:
        /*000c*/ 	.word	0x00000000
        /*0010*/ 	.short	0x0000
        /*0012*/ 	.short	0x0000
        /*0014*/ 	.byte	0x00, 0xf0, 0x01, 0x20


	//----- nvinfo : EIATTR_AT_ENTRY_FRAGMENTS
	.align		4
.L_34:
        /*0018*/ 	.byte	0x04, 0x4f
        /*001a*/ 	.short	(.L_36 - .L_35)


	//   ....[0]....
.L_35:
        /*001c*/ 	.word	0x00000006


	//----- nvinfo : EIATTR_RESERVED_SMEM_USED
	.align		4
.L_36:
        /*0020*/ 	.byte	0x01, 0x41
	.zero		2


	//----- nvinfo : EIATTR_SPARSE_MMA_MASK
	.align		4
        /*0024*/ 	.byte	0x03, 0x50
        /*0026*/ 	.short	0x0000


	//----- nvinfo : EIATTR_TCGEN05_1CTA_USED
	.align		4
        /*0028*/ 	.byte	0x01, 0x51
	.zero		2


	//----- nvinfo : EIATTR_MAXREG_COUNT
	.align		4
        /*002c*/ 	.byte	0x03, 0x1b
        /*002e*/ 	.short	0x00ff


	//----- nvinfo : EIATTR_NUM_BARRIERS
	.align		4
        /*0030*/ 	.byte	0x02, 0x4c
        /*0032*/ 	.byte	0x07
	.zero		1


	//----- nvinfo : EIATTR_EXTERNS
	.align		4
        /*0034*/ 	.byte	0x04, 0x0f
        /*0036*/ 	.short	(.L_38 - .L_37)


	//   ....[0]....
	.align		4
.L_37:
        /*0038*/ 	.word	index@(__assertfail)


	//----- nvinfo : EIATTR_MERCURY_ISA_VERSION
	.align		4
.L_38:
        /*003c*/ 	.byte	0x03, 0x5f
        /*003e*/ 	.short	0x0101


	//----- nvinfo : EIATTR_INT_WARP_WIDE_INSTR_OFFSETS
	.align		4
        /*0040*/ 	.byte	0x04, 0x31
        /*0042*/ 	.short	(.L_40 - .L_39)


	//   ....[0]....
.L_39:
        /*0044*/ 	.word	0x00001e00


	//   ....[1]....
        /*0048*/ 	.word	0x00003930


	//   ....[2]....
        /*004c*/ 	.word	0x00003950


	//   ....[3]....
        /*0050*/ 	.word	0x00003980


	//   ....[4]....
        /*0054*/ 	.word	0x000042c0


	//   ....[5]....
        /*0058*/ 	.word	0x00004330


	//   ....[6]....
        /*005c*/ 	.word	0x00004410


	//   ....[7]....
        /*0060*/ 	.word	0x00004490


	//   ....[8]....
        /*0064*/ 	.word	0x000045a0


	//   ....[9]....
        /*0068*/ 	.word	0x00004630


	//   ....[10]....
        /*006c*/ 	.word	0x00004810


	//   ....[11]....
        /*0070*/ 	.word	0x00004970


	//----- nvinfo : EIATTR_COOP_GROUP_MASK_REGIDS
	.align		4
.L_40:
        /*0074*/ 	.byte	0x04, 0x29
        /*0076*/ 	.short	(.L_42 - .L_41)


	//   ....[0]....
.L_41:
        /*0078*/ 	.word	0xffffffff


	//   ....[1]....
        /*007c*/ 	.word	0xffffffff


	//   ....[2]....
        /*0080*/ 	.word	0xffffffff


	//   ....[3]....
        /*0084*/ 	.word	0xffffffff


	//   ....[4]....
        /*0088*/ 	.word	0xffffffff


	//   ....[5]....
        /*008c*/ 	.word	0xffffffff


	//   ....[6]....
        /*0090*/ 	.word	0xffffffff


	//   ....[7]....
        /*0094*/ 	.word	0xffffffff


	//   ....[8]....
        /*0098*/ 	.word	0xffffffff


	//   ....[9]....
        /*009c*/ 	.word	0xffffffff


	//   ....[10]....
        /*00a0*/ 	.word	0xffffffff


	//   ....[11]....
        /*00a4*/ 	.word	0xffffffff


	//   ....[12]....
        /*00a8*/ 	.word	0xffffffff


	//----- nvinfo : EIATTR_COOP_GROUP_INSTR_OFFSETS
	.align		4
.L_42:
        /*00ac*/ 	.byte	0x04, 0x28
        /*00ae*/ 	.short	(.L_44 - .L_43)


	//   ....[0]....
.L_43:
        /*00b0*/ 	.word	0x00000090


	//   ....[1]....
        /*00b4*/ 	.word	0x000004d0


	//   ....[2]....
        /*00b8*/ 	.word	0x00000660


	//   ....[3]....
        /*00bc*/ 	.word	0x00000800


	//   ....[4]....
        /*00c0*/ 	.word	0x00000900


	//   ....[5]....
        /*00c4*/ 	.word	0x00000a70


	//   ....[6]....
        /*00c8*/ 	.word	0x00000c10


	//   ....[7]....
        /*00cc*/ 	.word	0x00001ce0


	//   ....[8]....
        /*00d0*/ 	.word	0x00002b50


	//   ....[9]....
        /*00d4*/ 	.word	0x00002d60


	//   ....[10]....
        /*00d8*/ 	.word	0x00002d90


	//   ....[11]....
        /*00dc*/ 	.word	0x00003810


	//   ....[12]....
        /*00e0*/ 	.word	0x00003a40


	//----- nvinfo : EIATTR_VRC_CTA_INIT_COUNT
	.align		4
.L_44:
        /*00e4*/ 	.byte	0x02, 0x4a
        /*00e6*/ 	.byte	0x80
	.zero		1


	//----- nvinfo : EIATTR_SYSCALL_OFFSETS
	.align		4
        /*00e8*/ 	.byte	0x04, 0x46
        /*00ea*/ 	.short	(.L_46 - .L_45)


	//   ....[0]....
.L_45:
        /*00ec*/ 	.word	0x00005400


	//   ....[1]....
        /*00f0*/ 	.word	0x00005540


	//   ....[2]....
        /*00f4*/ 	.word	0x00005d40


	//   ....[3]....
        /*00f8*/ 	.word	0x00006af0


	//   ....[4]....
        /*00fc*/ 	.word	0x00007830


	//   ....[5]....
        /*0100*/ 	.word	0x000085a0


	//----- nvinfo : EIATTR_MBARRIER_INSTR_OFFSETS
	.align		4
.L_46:
        /*0104*/ 	.byte	0x04, 0x39
        /*0106*/ 	.short	(.L_48 - .L_47)


	//   ....[0]....
.L_47:
        /*0108*/ 	.word	0x000005b0
        /*010c*/ 	.word	0x000000ff
        /*0110*/ 	.word	0x00000000
        /*0114*/ 	.short	0x0100
        /*0116*/ 	.byte	0x05
	.zero		1


	//   ....[1]....
        /*0118*/ 	.word	0x000005c0
        /*011c*/ 	.word	0x000000ff
        /*0120*/ 	.word	0x00000028
        /*0124*/ 	.short	0x0100
        /*0126*/ 	.byte	0x05
	.zero		1


	//   ....[2]....
        /*0128*/ 	.word	0x000005d0
        /*012c*/ 	.word	0x000000ff
        /*0130*/ 	.word	0x00000008
        /*0134*/ 	.short	0x0100
        /*0136*/ 	.byte	0x05
	.zero		1


	//   ....[3]....
        /*0138*/ 	.word	0x000005e0
        /*013c*/ 	.word	0x000000ff
        /*0140*/ 	.word	0x00000030
        /*0144*/ 	.short	0x0100
        /*0146*/ 	.byte	0x05
	.zero		1


	//   ....[4]....
        /*0148*/ 	.word	0x000005f0
        /*014c*/ 	.word	0x000000ff
        /*0150*/ 	.word	0x00000010
        /*0154*/ 	.short	0x0100
        /*0156*/ 	.byte	0x05
	.zero		1


	//   ....[5]....
        /*0158*/ 	.word	0x00000600
        /*015c*/ 	.word	0x000000ff
        /*0160*/ 	.word	0x00000038
        /*0164*/ 	.short	0x0100
        /*0166*/ 	.byte	0x05
	.zero		1


	//   ....[6]....
        /*0168*/ 	.word	0x00000610
        /*016c*/ 	.word	0x000000ff
        /*0170*/ 	.word	0x00000018
        /*0174*/ 	.short	0x0100
        /*0176*/ 	.byte	0x05
	.zero		1


	//   ....[7]....
        /*0178*/ 	.word	0x00000620
        /*017c*/ 	.word	0x000000ff
        /*0180*/ 	.word	0x00000040
        /*0184*/ 	.short	0x0100
        /*0186*/ 	.byte	0x05
	.zero		1


	//   ....[8]....
        /*0188*/ 	.word	0x00000630
        /*018c*/ 	.word	0x000000ff
        /*0190*/ 	.word	0x00000020
        /*0194*/ 	.short	0x0100
        /*0196*/ 	.byte	0x05
	.zero		1


	//   ....[9]....
        /*0198*/ 	.word	0x00000640
        /*019c*/ 	.word	0x000000ff
        /*01a0*/ 	.word	0x00000048
        /*01a4*/ 	.short	0x0100
        /*01a6*/ 	.byte	0x05
	.zero		1


	//   ....[10]....
        /*01a8*/ 	.word	0x00000770
        /*01ac*/ 	.word	0x000000ff
        /*01b0*/ 	.word	0x00000050
        /*01b4*/ 	.short	0x0100
        /*01b6*/ 	.byte	0x07
	.zero		1


	//   ....[11]....
        /*01b8*/ 	.word	0x00000780
        /*01bc*/ 	.word	0x000000ff
        /*01c0*/ 	.word	0x00000070
        /*01c4*/ 	.short	0x0100
        /*01c6*/ 	.byte	0x07
	.zero		1


	//   ....[12]....
        /*01c8*/ 	.word	0x00000790
        /*01cc*/ 	.word	0x000000ff
        /*01d0*/ 	.word	0x00000058
        /*01d4*/ 	.short	0x0100
        /*01d6*/ 	.byte	0x07
	.zero		1


	//   ....[13]....
        /*01d8*/ 	.word	0x000007a0
        /*01dc*/ 	.word	0x000000ff
        /*01e0*/ 	.word	0x00000078
        /*01e4*/ 	.short	0x0100
        /*01e6*/ 	.byte	0x07
	.zero		1


	//   ....[14]....
        /*01e8*/ 	.word	0x000007b0
        /*01ec*/ 	.word	0x000000ff
        /*01f0*/ 	.word	0x00000060
        /*01f4*/ 	.short	0x0100
        /*01f6*/ 	.byte	0x07
	.zero		1


	//   ....[15]....
        /*01f8*/ 	.word	0x000007c0
        /*01fc*/ 	.word	0x000000ff
        /*0200*/ 	.word	0x00000080
        /*0204*/ 	.short	0x0100
        /*0206*/ 	.byte	0x07
	.zero		1


	//   ....[16]....
        /*0208*/ 	.word	0x000007d0
        /*020c*/ 	.word	0x000000ff
        /*0210*/ 	.word	0x00000068
        /*0214*/ 	.short	0x0100
        /*0216*/ 	.byte	0x07
	.zero		1


	//   ....[17]....
        /*0218*/ 	.word	0x000007e0
        /*021c*/ 	.word	0x000000ff
        /*0220*/ 	.word	0x00000088
        /*0224*/ 	.short	0x0100
        /*0226*/ 	.byte	0x07
	.zero		1


	//   ....[18]....
        /*0228*/ 	.word	0x000008d0
        /*022c*/ 	.word	0x000000ff
        /*0230*/ 	.word	0x00000090
        /*0234*/ 	.short	0x0100
        /*0236*/ 	.byte	0x05
	.zero		1


	//   ....[19]....
        /*0238*/ 	.word	0x000008e0
        /*023c*/ 	.word	0x000000ff
        /*0240*/ 	.word	0x00000098
        /*0244*/ 	.short	0x0100
        /*0246*/ 	.byte	0x05
	.zero		1


	//   ....[20]....
        /*0248*/ 	.word	0x00000a20
        /*024c*/ 	.word	0x000000ff
        /*0250*/ 	.word	0x000000a0
        /*0254*/ 	.short	0x0100
        /*0256*/ 	.byte	0x05
	.zero		1


	//   ....[21]....
        /*0258*/ 	.word	0x00000a30
        /*025c*/ 	.word	0x000000ff
        /*0260*/ 	.word	0x000000b0
        /*0264*/ 	.short	0x0100
        /*0266*/ 	.byte	0x05
	.zero		1


	//   ....[22]....
        /*0268*/ 	.word	0x00000a40
        /*026c*/ 	.word	0x000000ff
        /*0270*/ 	.word	0x000000a8
        /*0274*/ 	.short	0x0100
        /*0276*/ 	.byte	0x05
	.zero		1


	//   ....[23]....
        /*0278*/ 	.word	0x00000a50
        /*027c*/ 	.word	0x000000ff
        /*0280*/ 	.word	0x000000b8
        /*0284*/ 	.short	0x0100
        /*0286*/ 	.byte	0x05
	.zero		1


	//   ....[24]....
        /*0288*/ 	.word	0x00000b80
        /*028c*/ 	.word	0x000000ff
        /*0290*/ 	.word	0x000000c0
        /*0294*/ 	.short	0x0100
        /*0296*/ 	.byte	0x07
	.zero		1


	//   ....[25]....
        /*0298*/ 	.word	0x00000b90
        /*029c*/ 	.word	0x000000ff
        /*02a0*/ 	.word	0x000000e0
        /*02a4*/ 	.short	0x0100
        /*02a6*/ 	.byte	0x07
	.zero		1


	//   ....[26]....
        /*02a8*/ 	.word	0x00000ba0
        /*02ac*/ 	.word	0x000000ff
        /*02b0*/ 	.word	0x000000c8
        /*02b4*/ 	.short	0x0100
        /*02b6*/ 	.byte	0x07
	.zero		1


	//   ....[27]....
        /*02b8*/ 	.word	0x00000bb0
        /*02bc*/ 	.word	0x000000ff
        /*02c0*/ 	.word	0x000000e8
        /*02c4*/ 	.short	0x0100
        /*02c6*/ 	.byte	0x07
	.zero		1


	//   ....[28]....
        /*02c8*/ 	.word	0x00000bc0
        /*02cc*/ 	.word	0x000000ff
        /*02d0*/ 	.word	0x000000d0
        /*02d4*/ 	.short	0x0100
        /*02d6*/ 	.byte	0x07
	.zero		1


	//   ....[29]....
        /*02d8*/ 	.word	0x00000bd0
        /*02dc*/ 	.word	0x000000ff
        /*02e0*/ 	.word	0x000000f0
        /*02e4*/ 	.short	0x0100
        /*02e6*/ 	.byte	0x07
	.zero		1


	//   ....[30]....
        /*02e8*/ 	.word	0x00000be0
        /*02ec*/ 	.word	0x000000ff
        /*02f0*/ 	.word	0x000000d8
        /*02f4*/ 	.short	0x0100
        /*02f6*/ 	.byte	0x07
	.zero		1


	//   ....[31]....
        /*02f8*/ 	.word	0x00000bf0
        /*02fc*/ 	.word	0x000000ff
        /*0300*/ 	.word	0x000000f8
        /*0304*/ 	.short	0x0100
        /*0306*/ 	.byte	0x07
	.zero		1


	//   ....[32]....
        /*0308*/ 	.word	0x00000ce0
        /*030c*/ 	.word	0x000000ff
        /*0310*/ 	.word	0x00000100
        /*0314*/ 	.short	0x0100
        /*0316*/ 	.byte	0x05
	.zero		1


	//   ....[33]....
        /*0318*/ 	.word	0x00000cf0
        /*031c*/ 	.word	0x000000ff
        /*0320*/ 	.word	0x00000110
        /*0324*/ 	.short	0x0100
        /*0326*/ 	.byte	0x05
	.zero		1


	//   ....[34]....
        /*0328*/ 	.word	0x00000d00
        /*032c*/ 	.word	0x000000ff
        /*0330*/ 	.word	0x00000108
        /*0334*/ 	.short	0x0100
        /*0336*/ 	.byte	0x05
	.zero		1


	//   ....[35]....
        /*0338*/ 	.word	0x00000d10
        /*033c*/ 	.word	0x000000ff
        /*0340*/ 	.word	0x00000118
        /*0344*/ 	.short	0x0100
        /*0346*/ 	.byte	0x05
	.zero		1


	//   ....[36]....
        /*0348*/ 	.word	0x000015e0
        /*034c*/ 	.word	0x00000003
        /*0350*/ 	.word	0x00000110
        /*0354*/ 	.short	0x010a
        /*0356*/ 	.byte	0xff
	.zero		1


	//   ....[37]....
        /*0358*/ 	.word	0x00001610
        /*035c*/ 	.word	0x00000003
        /*0360*/ 	.word	0x00000100
        /*0364*/ 	.short	0x0101
        /*0366*/ 	.byte	0xff
	.zero		1


	//   ....[38]....
        /*0368*/ 	.word	0x000016e0
        /*036c*/ 	.word	0x000000ff
        /*0370*/ 	.word	0x00000028
        /*0374*/ 	.short	0x010a
        /*0376*/ 	.byte	0x08
	.zero		1


	//   ....[39]....
        /*0378*/ 	.word	0x00001780
        /*037c*/ 	.word	0x000000ff
        /*0380*/ 	.word	0x00000028
        /*0384*/ 	.short	0x010a
        /*0386*/ 	.byte	0x21
	.zero		1


	//   ....[40]....
        /*0388*/ 	.word	0x000018d0
        /*038c*/ 	.word	0x000000ff
        /*0390*/ 	.word	0x00000028
        /*0394*/ 	.short	0x010a
        /*0396*/ 	.byte	0x08
	.zero		1


	//   ....[41]....
        /*0398*/ 	.word	0x000019e0
        /*039c*/ 	.word	0x000000ff
        /*03a0*/ 	.word	0x00000098
        /*03a4*/ 	.short	0x0101
        /*03a6*/ 	.byte	0x04
	.zero		1


	//   ....[42]....
        /*03a8*/ 	.word	0x00001a00
        /*03ac*/ 	.word	0x000000ff
        /*03b0*/ 	.word	0x00000028
        /*03b4*/ 	.short	0x010a
        /*03b6*/ 	.byte	0x08
	.zero		1


	//   ....[43]....
        /*03b8*/ 	.word	0x00001a80
        /*03bc*/ 	.word	0x000000ff
        /*03c0*/ 	.word	0x00000028
        /*03c4*/ 	.short	0x010a
        /*03c6*/ 	.byte	0x11
	.zero		1


	//   ....[44]....
        /*03c8*/ 	.word	0x00001bd0
        /*03cc*/ 	.word	0x000000ff
        /*03d0*/ 	.word	0x00000028
        /*03d4*/ 	.short	0x010a
        /*03d6*/ 	.byte	0x08
	.zero		1


	//   ....[45]....
        /*03d8*/ 	.word	0x00001d10
        /*03dc*/ 	.word	0x00000002
        /*03e0*/ 	.word	0x000000a0
        /*03e4*/ 	.short	0x010a
        /*03e6*/ 	.byte	0xff
	.zero		1


	//   ....[46]....
        /*03e8*/ 	.word	0x00001dd0
        /*03ec*/ 	.word	0x00000002
        /*03f0*/ 	.word	0x00000000
        /*03f4*/ 	.short	0x0101
        /*03f6*/ 	.byte	0xff
	.zero		1


	//   ....[47]....
        /*03f8*/ 	.word	0x00002330
        /*03fc*/ 	.word	0x000000ff
        /*0400*/ 	.word	0x00000000
        /*0404*/ 	.short	0x010a
        /*0406*/ 	.byte	0x05
	.zero		1


	//   ....[48]....
        /*0408*/ 	.word	0x000023c0
        /*040c*/ 	.word	0x000000ff
        /*0410*/ 	.word	0x00000000
        /*0414*/ 	.short	0x010a
        /*0416*/ 	.byte	0x05
	.zero		1


	//   ....[49]....
        /*0418*/ 	.word	0x00002450
        /*041c*/ 	.word	0x000000ff
        /*0420*/ 	.word	0x00000000
        /*0424*/ 	.short	0x010a
        /*0426*/ 	.byte	0x05
	.zero		1


	//   ....[50]....
        /*0428*/ 	.word	0x000024e0
        /*042c*/ 	.word	0x000000ff
        /*0430*/ 	.word	0x00000000
        /*0434*/ 	.short	0x010a
        /*0436*/ 	.byte	0x05
	.zero		1


	//   ....[51]....
        /*0438*/ 	.word	0x00002580
        /*043c*/ 	.word	0x00000000
        /*0440*/ 	.word	0x00000000
        /*0444*/ 	.short	0x010a
        /*0446*/ 	.byte	0xff
	.zero		1


	//   ....[52]....
        /*0448*/ 	.word	0x000026a0
        /*044c*/ 	.word	0x00000000
        /*0450*/ 	.word	0x00000100
        /*0454*/ 	.short	0x010a
        /*0456*/ 	.byte	0xff
	.zero		1


	//   ....[53]....
        /*0458*/ 	.word	0x00002700
        /*045c*/ 	.word	0x00000004
        /*0460*/ 	.word	0x00000000
        /*0464*/ 	.short	0x0101
        /*0466*/ 	.byte	0xff
	.zero		1


	//   ....[54]....
        /*0468*/ 	.word	0x00002720
        /*046c*/ 	.word	0x000000ff
        /*0470*/ 	.word	0x000000b0
        /*0474*/ 	.short	0x010a
        /*0476*/ 	.byte	0x05
	.zero		1


	//   ....[55]....
        /*0478*/ 	.word	0x00002840
        /*047c*/ 	.word	0x00000000
        /*0480*/ 	.word	0x000000a0
        /*0484*/ 	.short	0x010a
        /*0486*/ 	.byte	0xff
	.zero		1


	//   ....[56]....
        /*0488*/ 	.word	0x00002950
        /*048c*/ 	.word	0x00000000
        /*0490*/ 	.word	0x00000000
        /*0494*/ 	.short	0x0101
        /*0496*/ 	.byte	0xff
	.zero		1


	//   ....[57]....
        /*0498*/ 	.word	0x000029e0
        /*049c*/ 	.word	0x000000ff
        /*04a0*/ 	.word	0x000000b0
        /*04a4*/ 	.short	0x0106
        /*04a6*/ 	.byte	0x05
	.zero		1


	//   ....[58]....
        /*04a8*/ 	.word	0x00002a00
        /*04ac*/ 	.word	0x000000ff
        /*04b0*/ 	.word	0x000000b0
        /*04b4*/ 	.short	0x010a
        /*04b6*/ 	.byte	0x05
	.zero		1


	//   ....[59]....
        /*04b8*/ 	.word	0x00002a90
        /*04bc*/ 	.word	0x000000ff
        /*04c0*/ 	.word	0x000000b0
        /*04c4*/ 	.short	0x0106
        /*04c6*/ 	.byte	0x04
	.zero		1


	//   ....[60]....
        /*04c8*/ 	.word	0x00002ad0
        /*04cc*/ 	.word	0x00000000
        /*04d0*/ 	.word	0x000000b0
        /*04d4*/ 	.short	0x010a
        /*04d6*/ 	.byte	0xff
	.zero		1


	//   ....[61]....
        /*04d8*/ 	.word	0x00003000
        /*04dc*/ 	.word	0x00000000
        /*04e0*/ 	.word	0x000000a0
        /*04e4*/ 	.short	0x010a
        /*04e6*/ 	.byte	0xff
	.zero		1


	//   ....[62]....
        /*04e8*/ 	.word	0x00003100
        /*04ec*/ 	.word	0x00000003
        /*04f0*/ 	.word	0x00000000
        /*04f4*/ 	.short	0x0101
        /*04f6*/ 	.byte	0xff
	.zero		1


	//   ....[63]....
        /*04f8*/ 	.word	0x00003110
        /*04fc*/ 	.word	0x000000ff
        /*0500*/ 	.word	0x00000000
        /*0504*/ 	.short	0x010a
        /*0506*/ 	.byte	0x06
	.zero		1


	//   ....[64]....
        /*0508*/ 	.word	0x00003190
        /*050c*/ 	.word	0x000000ff
        /*0510*/ 	.word	0x000000e0
        /*0514*/ 	.short	0x010a
        /*0516*/ 	.byte	0x07
	.zero		1


	//   ....[65]....
        /*0518*/ 	.word	0x00003270
        /*051c*/ 	.word	0x000000ff
        /*0520*/ 	.word	0x00000000
        /*0524*/ 	.short	0x010a
        /*0526*/ 	.byte	0x06
	.zero		1


	//   ....[66]....
        /*0528*/ 	.word	0x000033a0
        /*052c*/ 	.word	0x000000ff
        /*0530*/ 	.word	0x00000000
        /*0534*/ 	.short	0x010a
        /*0536*/ 	.byte	0x1a
	.zero		1


	//   ....[67]....
        /*0538*/ 	.word	0x00003640
        /*053c*/ 	.word	0x000000ff
        /*0540*/ 	.word	0x00000000
        /*0544*/ 	.short	0x010a
        /*0546*/ 	.byte	0x06
	.zero		1


	//   ....[68]....
        /*0548*/ 	.word	0x000036d0
        /*054c*/ 	.word	0x000000ff
        /*0550*/ 	.word	0x00000000
        /*0554*/ 	.short	0x010a
        /*0556*/ 	.byte	0x06
	.zero		1


	//   ....[69]....
        /*0558*/ 	.word	0x00003760
        /*055c*/ 	.word	0x000000ff
        /*0560*/ 	.word	0x00000000
        /*0564*/ 	.short	0x010a
        /*0566*/ 	.byte	0x06
	.zero		1


	//   ....[70]....
        /*0568*/ 	.word	0x000037f0
        /*056c*/ 	.word	0x000000ff
        /*0570*/ 	.word	0x00000000
        /*0574*/ 	.short	0x010a
        /*0576*/ 	.byte	0x07
	.zero		1


	//   ....[71]....
        /*0578*/ 	.word	0x00003c70
        /*057c*/ 	.word	0x00000000
        /*0580*/ 	.word	0x000000a0
        /*0584*/ 	.short	0x010a
        /*0586*/ 	.byte	0xff
	.zero		1


	//   ....[72]....
        /*0588*/ 	.word	0x00003d30
        /*058c*/ 	.word	0x00000000
        /*0590*/ 	.word	0x00000000
        /*0594*/ 	.short	0x0101
        /*0596*/ 	.byte	0xff
	.zero		1


	//   ....[73]....
        /*0598*/ 	.word	0x00004050
        /*059c*/ 	.word	0x000000ff
        /*05a0*/ 	.word	0x00000098
        /*05a4*/ 	.short	0x010a
        /*05a6*/ 	.byte	0x07
	.zero		1


	//   ....[74]....
        /*05a8*/ 	.word	0x00004240
        /*05ac*/ 	.word	0x000000ff
        /*05b0*/ 	.word	0x00000070
        /*05b4*/ 	.short	0x010a
        /*05b6*/ 	.byte	0x07
	.zero		1


	//   ....[75]....
        /*05b8*/ 	.word	0x000043b0
        /*05bc*/ 	.word	0x000000ff
        /*05c0*/ 	.word	0x00000050
        /*05c4*/ 	.short	0x010b
        /*05c6*/ 	.byte	0x07
	.zero		1


	//   ....[76]....
        /*05c8*/ 	.word	0x000043c0
        /*05cc*/ 	.word	0x000000ff
        /*05d0*/ 	.word	0x00000000
        /*05d4*/ 	.short	0x0101
        /*05d6*/ 	.byte	0x08
	.zero		1


	//   ....[77]....
        /*05d8*/ 	.word	0x000043e0
        /*05dc*/ 	.word	0x000000ff
        /*05e0*/ 	.word	0x00000078
        /*05e4*/ 	.short	0x010a
        /*05e6*/ 	.byte	0x07
	.zero		1


	//   ....[78]....
        /*05e8*/ 	.word	0x00004540
        /*05ec*/ 	.word	0x000000ff
        /*05f0*/ 	.word	0x00000058
        /*05f4*/ 	.short	0x010b
        /*05f6*/ 	.byte	0x07
	.zero		1


	//   ....[79]....
        /*05f8*/ 	.word	0x00004550
        /*05fc*/ 	.word	0x000000ff
        /*0600*/ 	.word	0x00000000
        /*0604*/ 	.short	0x0101
        /*0606*/ 	.byte	0x08
	.zero		1


	//   ....[80]....
        /*0608*/ 	.word	0x00004560
        /*060c*/ 	.word	0x000000ff
        /*0610*/ 	.word	0x00000080
        /*0614*/ 	.short	0x010a
        /*0616*/ 	.byte	0x07
	.zero		1


	//   ....[81]....
        /*0618*/ 	.word	0x00004700
        /*061c*/ 	.word	0x000000ff
        /*0620*/ 	.word	0x00000060
        /*0624*/ 	.short	0x010b
        /*0626*/ 	.byte	0x07
	.zero		1


	//   ....[82]....
        /*0628*/ 	.word	0x00004770
        /*062c*/ 	.word	0x000000ff
        /*0630*/ 	.word	0x00000000
        /*0634*/ 	.short	0x0101
        /*0636*/ 	.byte	0x08
	.zero		1


	//   ....[83]....
        /*0638*/ 	.word	0x000047a0
        /*063c*/ 	.word	0x000000ff
        /*0640*/ 	.word	0x00000088
        /*0644*/ 	.short	0x010a
        /*0646*/ 	.byte	0x07
	.zero		1


	//   ....[84]....
        /*0648*/ 	.word	0x000049b0
        /*064c*/ 	.word	0x000000ff
        /*0650*/ 	.word	0x00000068
        /*0654*/ 	.short	0x010b
        /*0656*/ 	.byte	0x07
	.zero		1


	//   ....[85]....
        /*0658*/ 	.word	0x000049d0
        /*065c*/ 	.word	0x000000ff
        /*0660*/ 	.word	0x00000000
        /*0664*/ 	.short	0x0101
        /*0666*/ 	.byte	0x0d
	.zero		1


	//   ....[86]....
        /*0668*/ 	.word	0x00004a00
        /*066c*/ 	.word	0x000000ff
        /*0670*/ 	.word	0x00000070
        /*0674*/ 	.short	0x010a
        /*0676*/ 	.byte	0x07
	.zero		1


	//   ....[87]....
        /*0678*/ 	.word	0x00004a20
        /*067c*/ 	.word	0x000000ff
        /*0680*/ 	.word	0x00000078
        /*0684*/ 	.short	0x010a
        /*0686*/ 	.byte	0x07
	.zero		1


	//   ....[88]....
        /*0688*/ 	.word	0x00004a40
        /*068c*/ 	.word	0x000000ff
        /*0690*/ 	.word	0x00000080
        /*0694*/ 	.short	0x010a
        /*0696*/ 	.byte	0x07
	.zero		1


	//   ....[89]....
        /*0698*/ 	.word	0x00004a80
        /*069c*/ 	.word	0x00000000
        /*06a0*/ 	.word	0x00000088
        /*06a4*/ 	.short	0x010a
        /*06a6*/ 	.byte	0xff
	.zero		1


	//   ....[90]....
        /*06a8*/ 	.word	0x00004dd0
        /*06ac*/ 	.word	0x00000000
        /*06b0*/ 	.word	0x000000a0
        /*06b4*/ 	.short	0x010a
        /*06b6*/ 	.byte	0xff
	.zero		1


	//   ....[91]....
        /*06b8*/ 	.word	0x00004ee0
        /*06bc*/ 	.word	0x00000000
        /*06c0*/ 	.word	0x00000000
        /*06c4*/ 	.short	0x0101
        /*06c6*/ 	.byte	0xff
	.zero		1


	//   ....[92]....
        /*06c8*/ 	.word	0x00005930
        /*06cc*/ 	.word	0x00000000
        /*06d0*/ 	.word	0x00000050
        /*06d4*/ 	.short	0x010a
        /*06d6*/ 	.byte	0xff
	.zero		1


	//   ....[93]....
        /*06d8*/ 	.word	0x000059a0
        /*06dc*/ 	.word	0x0000006c
        /*06e0*/ 	.word	0x000000c0
        /*06e4*/ 	.short	0x010a
        /*06e6*/ 	.byte	0xff
	.zero		1


	//   ....[94]....
        /*06e8*/ 	.word	0x00005a80
        /*06ec*/ 	.word	0x00000000
        /*06f0*/ 	.word	0x00000050
        /*06f4*/ 	.short	0x010a
        /*06f6*/ 	.byte	0xff
	.zero		1


	//   ....[95]....
        /*06f8*/ 	.word	0x00005ba0
        /*06fc*/ 	.word	0x00000000
        /*0700*/ 	.word	0x00000000
        /*0704*/ 	.short	0x0101
        /*0706*/ 	.byte	0xff
	.zero		1


	//   ....[96]....
        /*0708*/ 	.word	0x00005c20
        /*070c*/ 	.word	0x0000006c
        /*0710*/ 	.word	0x000000c0
        /*0714*/ 	.short	0x010a
        /*0716*/ 	.byte	0xff
	.zero		1


	//   ....[97]....
        /*0718*/ 	.word	0x000067a0
        /*071c*/ 	.word	0x00000037
        /*0720*/ 	.word	0x00000050
        /*0724*/ 	.short	0x010a
        /*0726*/ 	.byte	0xff
	.zero		1


	//   ....[98]....
        /*0728*/ 	.word	0x00006850
        /*072c*/ 	.word	0x00000037
        /*0730*/ 	.word	0x00000050
        /*0734*/ 	.short	0x010a
        /*0736*/ 	.byte	0xff
	.zero		1


	//   ....[99]....
        /*0738*/ 	.word	0x00006970
        /*073c*/ 	.word	0x00000000
        /*0740*/ 	.word	0x00000000
        /*0744*/ 	.short	0x0101
        /*0746*/ 	.byte	0xff
	.zero		1


	//   ....[100]....
        /*0748*/ 	.word	0x000074e0
        /*074c*/ 	.word	0x00000049
        /*0750*/ 	.word	0x00000050
        /*0754*/ 	.short	0x010a
        /*0756*/ 	.byte	0xff
	.zero		1


	//   ....[101]....
        /*0758*/ 	.word	0x00007590
        /*075c*/ 	.word	0x00000049
        /*0760*/ 	.word	0x00000050
        /*0764*/ 	.short	0x010a
        /*0766*/ 	.byte	0xff
	.zero		1


	//   ....[102]....
        /*0768*/ 	.word	0x000076b0
        /*076c*/ 	.word	0x00000002
        /*0770*/ 	.word	0x00000000
        /*0774*/ 	.short	0x0101
        /*0776*/ 	.byte	0xff
	.zero		1


	//   ....[103]....
        /*0778*/ 	.word	0x00008250
        /*077c*/ 	.word	0x0000004c
        /*0780*/ 	.word	0x00000050
        /*0784*/ 	.short	0x010a
        /*0786*/ 	.byte	0xff
	.zero		1


	//   ....[104]....
        /*0788*/ 	.word	0x00008300
        /*078c*/ 	.word	0x0000004c
        /*0790*/ 	.word	0x00000050
        /*0794*/ 	.short	0x010a
        /*0796*/ 	.byte	0xff
	.zero		1


	//   ....[105]....
        /*0798*/ 	.word	0x00008420
        /*079c*/ 	.word	0x00000000
        /*07a0*/ 	.word	0x00000000
        /*07a4*/ 	.short	0x0101
        /*07a6*/ 	.byte	0xff
	.zero		1


	//   ....[106]....
        /*07a8*/ 	.word	0x000087d0
        /*07ac*/ 	.word	0x000000ff
        /*07b0*/ 	.word	0x00000000
        /*07b4*/ 	.short	0x0101
        /*07b6*/ 	.byte	0x05
	.zero		1


	//   ....[107]....
        /*07b8*/ 	.word	0x00009110
        /*07bc*/ 	.word	0x00000003
        /*07c0*/ 	.word	0x00000110
        /*07c4*/ 	.short	0x010a
        /*07c6*/ 	.byte	0xff
	.zero		1


	//   ....[108]....
        /*07c8*/ 	.word	0x00009170
        /*07cc*/ 	.word	0x00000002
        /*07d0*/ 	.word	0x00000028
        /*07d4*/ 	.short	0x010a
        /*07d6*/ 	.byte	0xff
	.zero		1


	//   ....[109]....
        /*07d8*/ 	.word	0x000091d0
        /*07dc*/ 	.word	0x00000002
        /*07e0*/ 	.word	0x00000028
        /*07e4*/ 	.short	0x010a
        /*07e6*/ 	.byte	0xff
	.zero		1


	//   ....[110]....
        /*07e8*/ 	.word	0x00009220
        /*07ec*/ 	.word	0x00000002
        /*07f0*/ 	.word	0x000000a0
        /*07f4*/ 	.short	0x010a
        /*07f6*/ 	.byte	0xff
	.zero		1


	//   ....[111]....
        /*07f8*/ 	.word	0x00009280
        /*07fc*/ 	.word	0x00000000
        /*0800*/ 	.word	0x00000000
        /*0804*/ 	.short	0x010a
        /*0806*/ 	.byte	0xff
	.zero		1


	//   ....[112]....
        /*0808*/ 	.word	0x000092e0
        /*080c*/ 	.word	0x00000000
        /*0810*/ 	.word	0x00000000
        /*0814*/ 	.short	0x010a
        /*0816*/ 	.byte	0xff
	.zero		1


	//   ....[113]....
        /*0818*/ 	.word	0x00009340
        /*081c*/ 	.word	0x00000000
        /*0820*/ 	.word	0x00000000
        /*0824*/ 	.short	0x010a
        /*0826*/ 	.byte	0xff
	.zero		1


	//   ....[114]....
        /*0828*/ 	.word	0x000093a0
        /*082c*/ 	.word	0x00000000
        /*0830*/ 	.word	0x00000000
        /*0834*/ 	.short	0x010a
        /*0836*/ 	.byte	0xff
	.zero		1


	//   ....[115]....
        /*0838*/ 	.word	0x000093f0
        /*083c*/ 	.word	0x00000000
        /*0840*/ 	.word	0x00000100
        /*0844*/ 	.short	0x010a
        /*0846*/ 	.byte	0xff
	.zero		1


	//   ....[116]....
        /*0848*/ 	.word	0x00009450
        /*084c*/ 	.word	0x00000000
        /*0850*/ 	.word	0x000000b0
        /*0854*/ 	.short	0x010a
        /*0856*/ 	.byte	0xff
	.zero		1


	//   ....[117]....
        /*0858*/ 	.word	0x000094a0
        /*085c*/ 	.word	0x00000000
        /*0860*/ 	.word	0x000000a0
        /*0864*/ 	.short	0x010a
        /*0866*/ 	.byte	0xff
	.zero		1


	//   ....[118]....
        /*0868*/ 	.word	0x00009500
        /*086c*/ 	.word	0x00000000
        /*0870*/ 	.word	0x000000b0
        /*0874*/ 	.short	0x010a
        /*0876*/ 	.byte	0xff
	.zero		1


	//   ....[119]....
        /*0878*/ 	.word	0x00009550
        /*087c*/ 	.word	0x00000000
        /*0880*/ 	.word	0x000000a0
        /*0884*/ 	.short	0x010a
        /*0886*/ 	.byte	0xff
	.zero		1


	//   ....[120]....
        /*0888*/ 	.word	0x000095b0
        /*088c*/ 	.word	0x00000003
        /*0890*/ 	.word	0x000000e0
        /*0894*/ 	.short	0x010a
        /*0896*/ 	.byte	0xff
	.zero		1


	//   ....[121]....
        /*0898*/ 	.word	0x00009610
        /*089c*/ 	.word	0x00000000
        /*08a0*/ 	.word	0x00000000
        /*08a4*/ 	.short	0x010a
        /*08a6*/ 	.byte	0xff
	.zero		1


	//   ....[122]....
        /*08a8*/ 	.word	0x00009670
        /*08ac*/ 	.word	0x00000000
        /*08b0*/ 	.word	0x00000000
        /*08b4*/ 	.short	0x010a
        /*08b6*/ 	.byte	0xff
	.zero		1


	//   ....[123]....
        /*08b8*/ 	.word	0x000096d0
        /*08bc*/ 	.word	0x00000000
        /*08c0*/ 	.word	0x00000000
        /*08c4*/ 	.short	0x010a
        /*08c6*/ 	.byte	0xff
	.zero		1


	//   ....[124]....
        /*08c8*/ 	.word	0x00009730
        /*08cc*/ 	.word	0x00000000
        /*08d0*/ 	.word	0x00000000
        /*08d4*/ 	.short	0x010a
        /*08d6*/ 	.byte	0xff
	.zero		1


	//   ....[125]....
        /*08d8*/ 	.word	0x00009790
        /*08dc*/ 	.word	0x00000000
        /*08e0*/ 	.word	0x00000000
        /*08e4*/ 	.short	0x010a
        /*08e6*/ 	.byte	0xff
	.zero		1


	//   ....[126]....
        /*08e8*/ 	.word	0x000097e0
        /*08ec*/ 	.word	0x00000000
        /*08f0*/ 	.word	0x000000a0
        /*08f4*/ 	.short	0x010a
        /*08f6*/ 	.byte	0xff
	.zero		1


	//   ....[127]....
        /*08f8*/ 	.word	0x00009840
        /*08fc*/ 	.word	0x00000000
        /*0900*/ 	.word	0x00000098
        /*0904*/ 	.short	0x010a
        /*0906*/ 	.byte	0xff
	.zero		1


	//   ....[128]....
        /*0908*/ 	.word	0x000098a0
        /*090c*/ 	.word	0x00000003
        /*0910*/ 	.word	0x00000070
        /*0914*/ 	.short	0x010a
        /*0916*/ 	.byte	0xff
	.zero		1


	//   ....[129]....
        /*0918*/ 	.word	0x00009900
        /*091c*/ 	.word	0x00000003
        /*0920*/ 	.word	0x00000078
        /*0924*/ 	.short	0x010a
        /*0926*/ 	.byte	0xff
	.zero		1


	//   ....[130]....
        /*0928*/ 	.word	0x00009960
        /*092c*/ 	.word	0x00000003
        /*0930*/ 	.word	0x00000080
        /*0934*/ 	.short	0x010a
        /*0936*/ 	.byte	0xff
	.zero		1


	//   ....[131]....
        /*0938*/ 	.word	0x000099c0
        /*093c*/ 	.word	0x00000003
        /*0940*/ 	.word	0x00000088
        /*0944*/ 	.short	0x010a
        /*0946*/ 	.byte	0xff
	.zero		1


	//   ....[132]....
        /*0948*/ 	.word	0x00009a20
        /*094c*/ 	.word	0x00000000
        /*0950*/ 	.word	0x00000070
        /*0954*/ 	.short	0x010a
        /*0956*/ 	.byte	0xff
	.zero		1


	//   ....[133]....
        /*0958*/ 	.word	0x00009a80
        /*095c*/ 	.word	0x00000000
        /*0960*/ 	.word	0x00000078
        /*0964*/ 	.short	0x010a
        /*0966*/ 	.byte	0xff
	.zero		1


	//   ....[134]....
        /*0968*/ 	.word	0x00009ae0
        /*096c*/ 	.word	0x00000000
        /*0970*/ 	.word	0x00000080
        /*0974*/ 	.short	0x010a
        /*0976*/ 	.byte	0xff
	.zero		1


	//   ....[135]....
        /*0978*/ 	.word	0x00009b30
        /*097c*/ 	.word	0x00000000
        /*0980*/ 	.word	0x000000a0
        /*0984*/ 	.short	0x010a
        /*0986*/ 	.byte	0xff
	.zero		1


	//   ....[136]....
        /*0988*/ 	.word	0x00009b80
        /*098c*/ 	.word	0x00000000
        /*0990*/ 	.word	0x00000050
        /*0994*/ 	.short	0x010a
        /*0996*/ 	.byte	0xff
	.zero		1


	//   ....[137]....
        /*0998*/ 	.word	0x00009bd0
        /*099c*/ 	.word	0x0000006c
        /*09a0*/ 	.word	0x000000c0
        /*09a4*/ 	.short	0x010a
        /*09a6*/ 	.byte	0xff
	.zero		1


	//   ....[138]....
        /*09a8*/ 	.word	0x00009c20
        /*09ac*/ 	.word	0x00000037
        /*09b0*/ 	.word	0x00000050
        /*09b4*/ 	.short	0x010a
        /*09b6*/ 	.byte	0xff
	.zero		1


	//   ....[139]....
        /*09b8*/ 	.word	0x00009c70
        /*09bc*/ 	.word	0x00000049
        /*09c0*/ 	.word	0x00000050
        /*09c4*/ 	.short	0x010a
        /*09c6*/ 	.byte	0xff
	.zero		1


	//   ....[140]....
        /*09c8*/ 	.word	0x00009cc0
        /*09cc*/ 	.word	0x0000004c
        /*09d0*/ 	.word	0x00000050
        /*09d4*/ 	.short	0x010a
        /*09d6*/ 	.byte	0xff
	.zero		1


	//----- nvinfo : EIATTR_NUM_MBARRIERS
	.align		4
.L_48:
        /*09d8*/ 	.byte	0x03, 0x38
        /*09da*/ 	.short	0x0024


	//----- nvinfo : EIATTR_EXIT_INSTR_OFFSETS
	.align		4
        /*09dc*/ 	.byte	0x04, 0x1c
        /*09de*/ 	.short	(.L_50 - .L_49)


	//   ....[0]....
.L_49:
        /*09e0*/ 	.word	0x000025b0


	//   ....[1]....
        /*09e4*/ 	.word	0x00002aa0


	//   ....[2]....
        /*09e8*/ 	.word	0x00002b00


	//   ....[3]....
        /*09ec*/ 	.word	0x00003a50


	//   ....[4]....
        /*09f0*/ 	.word	0x00004ab0


	//   ....[5]....
        /*09f4*/ 	.word	0x00004af0


	//   ....[6]....
        /*09f8*/ 	.word	0x00009100


	//----- nvinfo : EIATTR_MAX_THREADS
	.align		4
.L_50:
        /*09fc*/ 	.byte	0x04, 0x05
        /*09fe*/ 	.short	(.L_52 - .L_51)
.L_51:
        /*0a00*/ 	.word	0x00000100
        /*0a04*/ 	.word	0x00000001
        /*0a08*/ 	.word	0x00000001


	//----- nvinfo : EIATTR_CRS_STACK_SIZE
	.align		4
.L_52:
        /*0a0c*/ 	.byte	0x04, 0x1e
        /*0a0e*/ 	.short	(.L_54 - .L_53)
.L_53:
        /*0a10*/ 	.word	0x00000000


	//----- nvinfo : EIATTR_CBANK_PARAM_SIZE
	.align		4
.L_54:
        /*0a14*/ 	.byte	0x03, 0x19
        /*0a16*/ 	.short	0x0800


	//----- nvinfo : EIATTR_PARAM_CBANK
	.align		4
        /*0a18*/ 	.byte	0x04, 0x0a
        /*0a1a*/ 	.short	(.L_56 - .L_55)
	.align		4
.L_55:
        /*0a1c*/ 	.word	index@(.nv.constant0._ZN7cutlass13device_kernelINS_4gemm6kernel13GemmUniversalIN4cute5tupleIJiiiiEEENS1_10collective13CollectiveMmaINS1_35MainloopSm100TmaUmmaWarpSpecializedILi5ELi2ELi4ENS5_IJNS4_1CILi1EEESB_SB_EEEEENS5_IJNSA_ILi64EEENSA_ILi256EEENSA_ILi128EEEEEEaNS5_IJSB_llEEEaNS5_IJlSB_lEEENS4_8TiledMMAINS4_8MMA_AtomIJNS4_15SM100_MMA_S8_SSIaaiLi64ELi256ELNS4_4UMMA5MajorE1ELSO_0ELNSN_8SaturateE0EEEEEENS4_6LayoutISC_NS5_IJNSA_ILi0EEEST_ST_EEEEENS5_IJNS4_10UnderscoreESW_SW_EEEEENS4_13SM90_TMA_LOADENS4_14ComposedLayoutINS4_7SwizzleILi2ELi4ELi3EEENS4_18smem_ptr_flag_bitsILi8EEENSS_INS5_IJSE_NSA_ILi8EEEEEENS5_IJSB_SE_EEEEEEEvNS4_8identityESZ_NS10_INS11_ILi3ELi4ELi3EEES14_NSS_INS5_IJS15_SG_EEENS5_IJSG_SB_EEEEEEEvS1A_EENS_8epilogue10collective18CollectiveEpilogueINS1H_23Sm100TmaWarpSpecializedILi4ELi2ELi32ELb0ELb0EEEJSH_NS5_IJNSS_ISE_SB_EES1M_EEEaSJ_aSJ_NS1H_6fusion15FusionCallbacksIS1L_NS1O_17LinearCombinationIaiaiLNS_15FloatRoundStyleE2EEESH_S1N_JEEENS4_5SM1004TMEM4LOAD26SM100_TMEM_LOAD_16dp32b32xESZ_NS10_IS12_S14_NSS_INS5_IJS15_SE_EEENS5_IJSE_SB_EEEEEEENS4_39AutoVectorizingCopyWithAssumedAlignmentILi128EEENS4_14SM90_TMA_STOREES21_S23_S23_EEEvvEEEEvNT_6ParamsE)
        /*0a20*/ 	.short	0x0380
        /*0a22*/ 	.short	0x0800


	//----- nvinfo : EIATTR_SW_WAR
	.align		4
.L_56:
        /*0a24*/ 	.byte	0x04, 0x36
        /*0a26*/ 	.short	(.L_58 - .L_57)
.L_57:
        /*0a28*/ 	.word	0x00000008
.L_58:


//--------------------- .nv.callgraph             --------------------------
	.section	.nv.callgraph,"",@"SHT_CUDA_CALLGRAPH"
	.align	4
	.sectionentsize	8
	.align		4
        /*0000*/ 	.word	0x00000000
	.align		4
        /*0004*/ 	.word	0xffffffff
	.align		4
        /*0008*/ 	.word	index@(_ZN7cutlass13device_kernelINS_4gemm6kernel13GemmUniversalIN4cute5tupleIJiiiiEEENS1_10collective13CollectiveMmaINS1_35MainloopSm100TmaUmmaWarpSpecializedILi5ELi2ELi4ENS5_IJNS4_1CILi1EEESB_SB_EEEEENS5_IJNSA_ILi64EEENSA_ILi256EEENSA_ILi128EEEEEEaNS5_IJSB_llEEEaNS5_IJlSB_lEEENS4_8TiledMMAINS4_8MMA_AtomIJNS4_15SM100_MMA_S8_SSIaaiLi64ELi256ELNS4_4UMMA5MajorE1ELSO_0ELNSN_8SaturateE0EEEEEENS4_6LayoutISC_NS5_IJNSA_ILi0EEEST_ST_EEEEENS5_IJNS4_10UnderscoreESW_SW_EEEEENS4_13SM90_TMA_LOADENS4_14ComposedLayoutINS4_7SwizzleILi2ELi4ELi3EEENS4_18smem_ptr_flag_bitsILi8EEENSS_INS5_IJSE_NSA_ILi8EEEEEENS5_IJSB_SE_EEEEEEEvNS4_8identityESZ_NS10_INS11_ILi3ELi4ELi3EEES14_NSS_INS5_IJS15_SG_EEENS5_IJSG_SB_EEEEEEEvS1A_EENS_8epilogue10collective18CollectiveEpilogueINS1H_23Sm100TmaWarpSpecializedILi4ELi2ELi32ELb0ELb0EEEJSH_NS5_IJNSS_ISE_SB_EES1M_EEEaSJ_aSJ_NS1H_6fusion15FusionCallbacksIS1L_NS1O_17LinearCombinationIaiaiLNS_15FloatRoundStyleE2EEESH_S1N_JEEENS4_5SM1004TMEM4LOAD26SM100_TMEM_LOAD_16dp32b32xESZ_NS10_IS12_S14_NSS_INS5_IJS15_SE_EEENS5_IJSE_SB_EEEEEEENS4_39AutoVectorizingCopyWithAssumedAlignmentILi128EEENS4_14SM90_TMA_STOREES21_S23_S23_EEEvvEEEEvNT_6ParamsE)
	.align		4
        /*000c*/ 	.word	index@(__assertfail)
	.align		4
        /*0010*/ 	.word	0x00000000
	.align		4
        /*0014*/ 	.word	0xfffffffe
	.align		4
        /*0018*/ 	.word	0x00000000
	.align		4
        /*001c*/ 	.word	0xfffffffd
	.align		4
        /*0020*/ 	.word	0x00000000
	.align		4
        /*0024*/ 	.word	0xfffffffc


//--------------------- .nv.constant4             --------------------------
	.section	.nv.constant4,"a",@progbits
	.align	8
	.align		8
.nv.constant4:
        /*0000*/ 	.dword	__assertfail
	.align		8
        /*0008*/ 	.dword	__unnamed_1
	.align		8
        /*0010*/ 	.dword	__unnamed_2
	.align		8
        /*0018*/ 	.dword	__unnamed_3
	.align		8
        /*0020*/ 	.dword	_ZN40_INTERNAL_107db6b1_4_k_cu_4b5dde70_318364cuda3std3__45__cpo5beginE
	.align		8
        /*0028*/ 	.dword	_ZN40_INTERNAL_107db6b1_4_k_cu_4b5dde70_318364cuda3std3__45__cpo3endE
	.align		8
        /*0030*/ 	.dword	_ZN40_INTERNAL_107db6b1_4_k_cu_4b5dde70_318364cuda3std3__45__cpo6cbeginE
	.align		8
        /*0038*/ 	.dword	_ZN40_INTERNAL_107db6b1_4_k_cu_4b5dde70_318364cuda3std3__45__cpo4cendE
	.align		8
        /*0040*/ 	.dword	_ZN40_INTERNAL_107db6b1_4_k_cu_4b5dde70_318364cuda3std3__442_GLOBAL__N__107db6b1_4_k_cu_4b5dde70_318366ignoreE
	.align		8
        /*0048*/ 	.dword	_ZN40_INTERNAL_107db6b1_4_k_cu_4b5dde70_318364cuda3std3__419piecewise_constructE
	.align		8
        /*0050*/ 	.dword	_ZN40_INTERNAL_107db6b1_4_k_cu_4b5dde70_318364cuda3std3__48in_placeE
	.align		8
        /*0058*/ 	.dword	_ZN40_INTERNAL_107db6b1_4_k_cu_4b5dde70_318364cuda3std6ranges3__45__cpo4swapE
	.align		8
        /*0060*/ 	.dword	_ZN40_INTERNAL_107db6b1_4_k_cu_4b5dde70_318364cuda3std6ranges3__45__cpo9iter_moveE
	.align		8
        /*0068*/ 	.dword	_ZN40_INTERNAL_107db6b1_4_k_cu_4b5dde70_318364cute7productE
	.align		8
        /*0070*/ 	.dword	_ZN40_INTERNAL_107db6b1_4_k_cu_4b5dde70_318364cute1_E
	.align		8
        /*0078*/ 	.dword	$str$25
	.align		8
        /*0080*/ 	.dword	$str$26
	.align		8
        /*0088*/ 	.dword	$str$27
	.align		8
        /*0090*/ 	.dword	$str$28


//--------------------- .text._ZN7cutlass13device_kernelINS_4gemm6kernel13GemmUniversalIN4cute5tupleIJiiiiEEENS1_10collective13CollectiveMmaINS1_35MainloopSm100TmaUmmaWarpSpecializedILi5ELi2ELi4ENS5_IJNS4_1CILi1EEESB_SB_EEEEENS5_IJNSA_ILi64EEENSA_ILi256EEENSA_ILi128EEEEEEaNS5_IJSB_llEEEaNS5_IJlSB_lEEENS4_8TiledMMAINS4_8MMA_AtomIJNS4_15SM100_MMA_S8_SSIaaiLi64ELi256ELNS4_4UMMA5MajorE1ELSO_0ELNSN_8SaturateE0EEEEEENS4_6LayoutISC_NS5_IJNSA_ILi0EEEST_ST_EEEEENS5_IJNS4_10UnderscoreESW_SW_EEEEENS4_13SM90_TMA_LOADENS4_14ComposedLayoutINS4_7SwizzleILi2ELi4ELi3EEENS4_18smem_ptr_flag_bitsILi8EEENSS_INS5_IJSE_NSA_ILi8EEEEEENS5_IJSB_SE_EEEEEEEvNS4_8identityESZ_NS10_INS11_ILi3ELi4ELi3EEES14_NSS_INS5_IJS15_SG_EEENS5_IJSG_SB_EEEEEEEvS1A_EENS_8epilogue10collective18CollectiveEpilogueINS1H_23Sm100TmaWarpSpecializedILi4ELi2ELi32ELb0ELb0EEEJSH_NS5_IJNSS_ISE_SB_EES1M_EEEaSJ_aSJ_NS1H_6fusion15FusionCallbacksIS1L_NS1O_17LinearCombinationIaiaiLNS_15FloatRoundStyleE2EEESH_S1N_JEEENS4_5SM1004TMEM4LOAD26SM100_TMEM_LOAD_16dp32b32xESZ_NS10_IS12_S14_NSS_INS5_IJS15_SE_EEENS5_IJSE_SB_EEEEEEENS4_39AutoVectorizingCopyWithAssumedAlignmentILi128EEENS4_14SM90_TMA_STOREES21_S23_S23_EEEvvEEEEvNT_6ParamsE --------------------------
	.section	.text._ZN7cutlass13device_kernelINS_4gemm6kernel13GemmUniversalIN4cute5tupleIJiiiiEEENS1_10collective13CollectiveMmaINS1_35MainloopSm100TmaUmmaWarpSpecializedILi5ELi2ELi4ENS5_IJNS4_1CILi1EEESB_SB_EEEEENS5_IJNSA_ILi64EEENSA_ILi256EEENSA_ILi128EEEEEEaNS5_IJSB_llEEEaNS5_IJlSB_lEEENS4_8TiledMMAINS4_8MMA_AtomIJNS4_15SM100_MMA_S8_SSIaaiLi64ELi256ELNS4_4UMMA5MajorE1ELSO_0ELNSN_8SaturateE0EEEEEENS4_6LayoutISC_NS5_IJNSA_ILi0EEEST_ST_EEEEENS5_IJNS4_10UnderscoreESW_SW_EEEEENS4_13SM90_TMA_LOADENS4_14ComposedLayoutINS4_7SwizzleILi2ELi4ELi3EEENS4_18smem_ptr_flag_bitsILi8EEENSS_INS5_IJSE_NSA_ILi8EEEEEENS5_IJSB_SE_EEEEEEEvNS4_8identityESZ_NS10_INS11_ILi3ELi4ELi3EEES14_NSS_INS5_IJS15_SG_EEENS5_IJSG_SB_EEEEEEEvS1A_EENS_8epilogue10collective18CollectiveEpilogueINS1H_23Sm100TmaWarpSpecializedILi4ELi2ELi32ELb0ELb0EEEJSH_NS5_IJNSS_ISE_SB_EES1M_EEEaSJ_aSJ_NS1H_6fusion15FusionCallbacksIS1L_NS1O_17LinearCombinationIaiaiLNS_15FloatRoundStyleE2EEESH_S1N_JEEENS4_5SM1004TMEM4LOAD26SM100_TMEM_LOAD_16dp32b32xESZ_NS10_IS12_S14_NSS_INS5_IJS15_SE_EEENS5_IJSE_SB_EEEEEEENS4_39AutoVectorizingCopyWithAssumedAlignmentILi128EEENS4_14SM90_TMA_STOREES21_S23_S23_EEEvvEEEEvNT_6ParamsE,"ax",@progbits
	.align	128
.text._ZN7cutlass13device_kernelINS_4gemm6kernel13GemmUniversalIN4cute5tupleIJiiiiEEENS1_10collective13CollectiveMmaINS1_35MainloopSm100TmaUmmaWarpSpecializedILi5ELi2ELi4ENS5_IJNS4_1CILi1EEESB_SB_EEEEENS5_IJNSA_ILi64EEENSA_ILi256EEENSA_ILi128EEEEEEaNS5_IJSB_llEEEaNS5_IJlSB_lEEENS4_8TiledMMAINS4_8MMA_AtomIJNS4_15SM100_MMA_S8_SSIaaiLi64ELi256ELNS4_4UMMA5MajorE1ELSO_0ELNSN_8SaturateE0EEEEEENS4_6LayoutISC_NS5_IJNSA_ILi0EEEST_ST_EEEEENS5_IJNS4_10UnderscoreESW_SW_EEEEENS4_13SM90_TMA_LOADENS4_14ComposedLayoutINS4_7SwizzleILi2ELi4ELi3EEENS4_18smem_ptr_flag_bitsILi8EEENSS_INS5_IJSE_NSA_ILi8EEEEEENS5_IJSB_SE_EEEEEEEvNS4_8identityESZ_NS10_INS11_ILi3ELi4ELi3EEES14_NSS_INS5_IJS15_SG_EEENS5_IJSG_SB_EEEEEEEvS1A_EENS_8epilogue10collective18CollectiveEpilogueINS1H_23Sm100TmaWarpSpecializedILi4ELi2ELi32ELb0ELb0EEEJSH_NS5_IJNSS_ISE_SB_EES1M_EEEaSJ_aSJ_NS1H_6fusion15FusionCallbacksIS1L_NS1O_17LinearCombinationIaiaiLNS_15FloatRoundStyleE2EEESH_S1N_JEEENS4_5SM1004TMEM4LOAD26SM100_TMEM_LOAD_16dp32b32xESZ_NS10_IS12_S14_NSS_INS5_IJS15_SE_EEENS5_IJSE_SB_EEEEEEENS4_39AutoVectorizingCopyWithAssumedAlignmentILi128EEENS4_14SM90_TMA_STOREES21_S23_S23_EEEvvEEEEvNT_6ParamsE:
        .type           _ZN7cutlass13device_kernelINS_4gemm6kernel13GemmUniversalIN4cute5tupleIJiiiiEEENS1_10collective13CollectiveMmaINS1_35MainloopSm100TmaUmmaWarpSpecializedILi5ELi2ELi4ENS5_IJNS4_1CILi1EEESB_SB_EEEEENS5_IJNSA_ILi64EEENSA_ILi256EEENSA_ILi128EEEEEEaNS5_IJSB_llEEEaNS5_IJlSB_lEEENS4_8TiledMMAINS4_8MMA_AtomIJNS4_15SM100_MMA_S8_SSIaaiLi64ELi256ELNS4_4UMMA5MajorE1ELSO_0ELNSN_8SaturateE0EEEEEENS4_6LayoutISC_NS5_IJNSA_ILi0EEEST_ST_EEEEENS5_IJNS4_10UnderscoreESW_SW_EEEEENS4_13SM90_TMA_LOADENS4_14ComposedLayoutINS4_7SwizzleILi2ELi4ELi3EEENS4_18smem_ptr_flag_bitsILi8EEENSS_INS5_IJSE_NSA_ILi8EEEEEENS5_IJSB_SE_EEEEEEEvNS4_8identityESZ_NS10_INS11_ILi3ELi4ELi3EEES14_NSS_INS5_IJS15_SG_EEENS5_IJSG_SB_EEEEEEEvS1A_EENS_8epilogue10collective18CollectiveEpilogueINS1H_23Sm100TmaWarpSpecializedILi4ELi2ELi32ELb0ELb0EEEJSH_NS5_IJNSS_ISE_SB_EES1M_EEEaSJ_aSJ_NS1H_6fusion15FusionCallbacksIS1L_NS1O_17LinearCombinationIaiaiLNS_15FloatRoundStyleE2EEESH_S1N_JEEENS4_5SM1004TMEM4LOAD26SM100_TMEM_LOAD_16dp32b32xESZ_NS10_IS12_S14_NSS_INS5_IJS15_SE_EEENS5_IJSE_SB_EEEEEEENS4_39AutoVectorizingCopyWithAssumedAlignmentILi128EEENS4_14SM90_TMA_STOREES21_S23_S23_EEEvvEEEEvNT_6ParamsE,@function
        .size           _ZN7cutlass13device_kernelINS_4gemm6kernel13GemmUniversalIN4cute5tupleIJiiiiEEENS1_10collective13CollectiveMmaINS1_35MainloopSm100TmaUmmaWarpSpecializedILi5ELi2ELi4ENS5_IJNS4_1CILi1EEESB_SB_EEEEENS5_IJNSA_ILi64EEENSA_ILi256EEENSA_ILi128EEEEEEaNS5_IJSB_llEEEaNS5_IJlSB_lEEENS4_8TiledMMAINS4_8MMA_AtomIJNS4_15SM100_MMA_S8_SSIaaiLi64ELi256ELNS4_4UMMA5MajorE1ELSO_0ELNSN_8SaturateE0EEEEEENS4_6LayoutISC_NS5_IJNSA_ILi0EEEST_ST_EEEEENS5_IJNS4_10UnderscoreESW_SW_EEEEENS4_13SM90_TMA_LOADENS4_14ComposedLayoutINS4_7SwizzleILi2ELi4ELi3EEENS4_18smem_ptr_flag_bitsILi8EEENSS_INS5_IJSE_NSA_ILi8EEEEEENS5_IJSB_SE_EEEEEEEvNS4_8identityESZ_NS10_INS11_ILi3ELi4ELi3EEES14_NSS_INS5_IJS15_SG_EEENS5_IJSG_SB_EEEEEEEvS1A_EENS_8epilogue10collective18CollectiveEpilogueINS1H_23Sm100TmaWarpSpecializedILi4ELi2ELi32ELb0ELb0EEEJSH_NS5_IJNSS_ISE_SB_EES1M_EEEaSJ_aSJ_NS1H_6fusion15FusionCallbacksIS1L_NS1O_17LinearCombinationIaiaiLNS_15FloatRoundStyleE2EEESH_S1N_JEEENS4_5SM1004TMEM4LOAD26SM100_TMEM_LOAD_16dp32b32xESZ_NS10_IS12_S14_NSS_INS5_IJS15_SE_EEENS5_IJSE_SB_EEEEEEENS4_39AutoVectorizingCopyWithAssumedAlignmentILi128EEENS4_14SM90_TMA_STOREES21_S23_S23_EEEvvEEEEvNT_6ParamsE,(.L_x_173 - _ZN7cutlass13device_kernelINS_4gemm6kernel13GemmUniversalIN4cute5tupleIJiiiiEEENS1_10collective13CollectiveMmaINS1_35MainloopSm100TmaUmmaWarpSpecializedILi5ELi2ELi4ENS5_IJNS4_1CILi1EEESB_SB_EEEEENS5_IJNSA_ILi64EEENSA_ILi256EEENSA_ILi128EEEEEEaNS5_IJSB_llEEEaNS5_IJlSB_lEEENS4_8TiledMMAINS4_8MMA_AtomIJNS4_15SM100_MMA_S8_SSIaaiLi64ELi256ELNS4_4UMMA5MajorE1ELSO_0ELNSN_8SaturateE0EEEEEENS4_6LayoutISC_NS5_IJNSA_ILi0EEEST_ST_EEEEENS5_IJNS4_10UnderscoreESW_SW_EEEEENS4_13SM90_TMA_LOADENS4_14ComposedLayoutINS4_7SwizzleILi2ELi4ELi3EEENS4_18smem_ptr_flag_bitsILi8EEENSS_INS5_IJSE_NSA_ILi8EEEEEENS5_IJSB_SE_EEEEEEEvNS4_8identityESZ_NS10_INS11_ILi3ELi4ELi3EEES14_NSS_INS5_IJS15_SG_EEENS5_IJSG_SB_EEEEEEEvS1A_EENS_8epilogue10collective18CollectiveEpilogueINS1H_23Sm100TmaWarpSpecializedILi4ELi2ELi32ELb0ELb0EEEJSH_NS5_IJNSS_ISE_SB_EES1M_EEEaSJ_aSJ_NS1H_6fusion15FusionCallbacksIS1L_NS1O_17LinearCombinationIaiaiLNS_15FloatRoundStyleE2EEESH_S1N_JEEENS4_5SM1004TMEM4LOAD26SM100_TMEM_LOAD_16dp32b32xESZ_NS10_IS12_S14_NSS_INS5_IJS15_SE_EEENS5_IJSE_SB_EEEEEEENS4_39AutoVectorizingCopyWithAssumedAlignmentILi128EEENS4_14SM90_TMA_STOREES21_S23_S23_EEEvvEEEEvNT_6ParamsE)
        .other          _ZN7cutlass13device_kernelINS_4gemm6kernel13GemmUniversalIN4cute5tupleIJiiiiEEENS1_10collective13CollectiveMmaINS1_35MainloopSm100TmaUmmaWarpSpecializedILi5ELi2ELi4ENS5_IJNS4_1CILi1EEESB_SB_EEEEENS5_IJNSA_ILi64EEENSA_ILi256EEENSA_ILi128EEEEEEaNS5_IJSB_llEEEaNS5_IJlSB_lEEENS4_8TiledMMAINS4_8MMA_AtomIJNS4_15SM100_MMA_S8_SSIaaiLi64ELi256ELNS4_4UMMA5MajorE1ELSO_0ELNSN_8SaturateE0EEEEEENS4_6LayoutISC_NS5_IJNSA_ILi0EEEST_ST_EEEEENS5_IJNS4_10UnderscoreESW_SW_EEEEENS4_13SM90_TMA_LOADENS4_14ComposedLayoutINS4_7SwizzleILi2ELi4ELi3EEENS4_18smem_ptr_flag_bitsILi8EEENSS_INS5_IJSE_NSA_ILi8EEEEEENS5_IJSB_SE_EEEEEEEvNS4_8identityESZ_NS10_INS11_ILi3ELi4ELi3EEES14_NSS_INS5_IJS15_SG_EEENS5_IJSG_SB_EEEEEEEvS1A_EENS_8epilogue10collective18CollectiveEpilogueINS1H_23Sm100TmaWarpSpecializedILi4ELi2ELi32ELb0ELb0EEEJSH_NS5_IJNSS_ISE_SB_EES1M_EEEaSJ_aSJ_NS1H_6fusion15FusionCallbacksIS1L_NS1O_17LinearCombinationIaiaiLNS_15FloatRoundStyleE2EEESH_S1N_JEEENS4_5SM1004TMEM4LOAD26SM100_TMEM_LOAD_16dp32b32xESZ_NS10_IS12_S14_NSS_INS5_IJS15_SE_EEENS5_IJSE_SB_EEEEEEENS4_39AutoVectorizingCopyWithAssumedAlignmentILi128EEENS4_14SM90_TMA_STOREES21_S23_S23_EEEvvEEEEvNT_6ParamsE,@"STO_CUDA_ENTRY STV_DEFAULT"
_ZN7cutlass13device_kernelINS_4gemm6kernel13GemmUniversalIN4cute5tupleIJiiiiEEENS1_10collective13CollectiveMmaINS1_35MainloopSm100TmaUmmaWarpSpecializedILi5ELi2ELi4ENS5_IJNS4_1CILi1EEESB_SB_EEEEENS5_IJNSA_ILi64EEENSA_ILi256EEENSA_ILi128EEEEEEaNS5_IJSB_llEEEaNS5_IJlSB_lEEENS4_8TiledMMAINS4_8MMA_AtomIJNS4_15SM100_MMA_S8_SSIaaiLi64ELi256ELNS4_4UMMA5MajorE1ELSO_0ELNSN_8SaturateE0EEEEEENS4_6LayoutISC_NS5_IJNSA_ILi0EEEST_ST_EEEEENS5_IJNS4_10UnderscoreESW_SW_EEEEENS4_13SM90_TMA_LOADENS4_14ComposedLayoutINS4_7SwizzleILi2ELi4ELi3EEENS4_18smem_ptr_flag_bitsILi8EEENSS_INS5_IJSE_NSA_ILi8EEEEEENS5_IJSB_SE_EEEEEEEvNS4_8identityESZ_NS10_INS11_ILi3ELi4ELi3EEES14_NSS_INS5_IJS15_SG_EEENS5_IJSG_SB_EEEEEEEvS1A_EENS_8epilogue10collective18CollectiveEpilogueINS1H_23Sm100TmaWarpSpecializedILi4ELi2ELi32ELb0ELb0EEEJSH_NS5_IJNSS_ISE_SB_EES1M_EEEaSJ_aSJ_NS1H_6fusion15FusionCallbacksIS1L_NS1O_17LinearCombinationIaiaiLNS_15FloatRoundStyleE2EEESH_S1N_JEEENS4_5SM1004TMEM4LOAD26SM100_TMEM_LOAD_16dp32b32xESZ_NS10_IS12_S14_NSS_INS5_IJS15_SE_EEENS5_IJSE_SB_EEEEEEENS4_39AutoVectorizingCopyWithAssumedAlignmentILi128EEENS4_14SM90_TMA_STOREES21_S23_S23_EEEvvEEEEvNT_6ParamsE:
[----:B------:R-:W1:Y:S01]  /*0000*/  LDC R1, c[0x0][0x37c] ;  /* 0x0000df00ff017b82 */ /* 0x000e620000000800 */
[----:B------:R-:W2:Y:S01]  /*0010*/  S2R R103, SR_TID.X ;  /* 0x0000000000677919 */ /* 0x000ea20000002100 */
[----:B------:R-:W3:Y:S01]  /*0020*/  LDCU.64 UR4, c[0x0][0x890] ;  /* 0x00011200ff0477ac */ /* 0x000ee20008000a00 */
[----:B------:R-:W-:Y:S02]  /*0030*/  PRMT R91, RZ, 0x7610, R91 ;  /* 0x00007610ff5b7816 */ /* 0x000fe4000000005b */
[----:B------:R-:W-:Y:S01]  /*0040*/  ELECT P5, URZ, PT ;  /* 0x0000000000ff782f */ /* 0x000fe200038a0000 */
[----:B------:R-:W4:Y:S01]  /*0050*/  LDCU.64 UR46, c[0x0][0x358] ;  /* 0x00006b00ff2e77ac */ /* 0x000f220008000a00 */
[----:B---3--:R-:W-:-:S04]  /*0060*/  UISETP.NE.U32.AND UP0, UPT, UR4, URZ, UPT ;  /* 0x000000ff0400728c */ /* 0x008fc8000bf05070 */
[----:B------:R-:W-:Y:S01]  /*0070*/  UISETP.NE.AND.EX UP0, UPT, UR5, URZ, UPT, UP0 ;  /* 0x000000ff0500728c */ /* 0x000fe2000bf05300 */
[----:B--2---:R-:W-:-:S05]  /*0080*/  SHF.R.U32.HI R96, RZ, 0x5, R103 ;  /* 0x00000005ff607819 */ /* 0x004fca0000011667 */
[----:B------:R-:W2:Y:S02]  /*0090*/  SHFL.IDX PT, R0, R96, RZ, 0x1f ;  /* 0x00001fff60007589 */ /* 0x000ea400000e0000 */
[----:B--2---:R-:W-:Y:S01]  /*00a0*/  R2UR UR8, R0 ;  /* 0x00000000000872ca */ /* 0x004fe200000e0000 */
[----:B-1--4-:R-:W-:-:S14]  /*00b0*/  BRA.U UP0, `(.L_x_0) ;  /* 0x00000001002c7547 */ /* 0x012fdc000b800000 */
[----:B------:R-:W1:Y:S02]  /*00c0*/  LDCU.64 UR6, c[0x0][0x888] ;  /* 0x00011100ff0677ac */ /* 0x000e640008000a00 */
[----:B-1----:R-:W-:-:S04]  /*00d0*/  UISETP.NE.U32.AND UP0, UPT, UR6, URZ, UPT ;  /* 0x000000ff0600728c */ /* 0x002fc8000bf05070 */
[----:B------:R-:W-:-:S09]  /*00e0*/  UISETP.NE.AND.EX UP0, UPT, UR7, URZ, UPT, UP0 ;  /* 0x000000ff0700728c */ /* 0x000fd2000bf05300 */
[----:B------:R-:W-:Y:S05]  /*00f0*/  BRA.U !UP0, `(.L_x_1) ;  /* 0x0000000108107547 */ /* 0x000fea000b800000 */
[----:B------:R-:W1:Y:S02]  /*0100*/  LDC.64 R50, c[0x0][0x888] ;  /* 0x00022200ff327b82 */ /* 0x000e640000000a00 */
[----:B-1----:R1:W5:Y:S01]  /*0110*/  LDG.E R50, desc[UR46][R50.64] ;  /* 0x0000002e32327981 */ /* 0x002362000c1e1900 */
[----:B------:R-:W-:Y:S01]  /*0120*/  HFMA2 R91, -RZ, RZ, 0, 5.9604644775390625e-08 ;  /* 0x00000001ff5b7431 */ /* 0x000fe200000001ff */
[----:B------:R-:W-:Y:S05]  /*0130*/  BRA `(.L_x_0) ;  /* 0x00000000000c7947 */ /* 0x000fea0003800000 */
.L_x_1:
[----:B------:R-:W1:Y:S01]  /*0140*/  LDCU UR6, c[0x0][0x880] ;  /* 0x00011000ff0677ac */ /* 0x000e620008000800 */
[----:B------:R-:W-:Y:S01]  /*0150*/  HFMA2 R91, -RZ, RZ, 0, 5.9604644775390625e-08 ;  /* 0x00000001ff5b7431 */ /* 0x000fe200000001ff */
[----:B-1----:R-:W-:-:S07]  /*0160*/  MOV R50, UR6 ;  /* 0x0000000600327c02 */ /* 0x002fce0008000f00 */
.L_x_0:
[----:B------:R-:W2:Y:S02]  /*0170*/  LDCU.64 UR6, c[0x0][0x8b0] ;  /* 0x00011600ff0677ac */ /* 0x000ea40008000a00 */
[----:B--2---:R-:W-:-:S04]  /*0180*/  UISETP.NE.U32.AND UP0, UPT, UR6, URZ, UPT ;  /* 0x000000ff0600728c */ /* 0x004fc8000bf05070 */
[----:B------:R-:W-:-:S09]  /*0190*/  UISETP.NE.AND.EX UP0, UPT, UR7, URZ, UPT, UP0 ;  /* 0x000000ff0700728c */ /* 0x000fd2000bf05300 */
[----:B------:R-:W-:Y:S05]  /*01a0*/  BRA.U UP0, `(.L_x_2) ;  /* 0x0000000100247547 */ /* 0x000fea000b800000 */
[----:B------:R-:W2:Y:S02]  /*01b0*/  LDCU.64 UR6, c[0x0][0x8a8] ;  /* 0x00011500ff0677ac */ /* 0x000ea40008000a00 */
[----:B--2---:R-:W-:-:S04]  /*01c0*/  UISETP.NE.U32.AND UP0, UPT, UR6, URZ, UPT ;  /* 0x000000ff0600728c */ /* 0x004fc8000bf05070 */
[----:B------:R-:W-:-:S09]  /*01d0*/  UISETP.NE.AND.EX UP0, UPT, UR7, URZ, UPT, UP0 ;  /* 0x000000ff0700728c */ /* 0x000fd2000bf05300 */
[----:B------:R-:W-:Y:S05]  /*01e0*/  BRA.U !UP0, `(.L_x_3) ;  /* 0x00000001080c7547 */ /* 0x000fea000b800000 */
[----:B------:R-:W2:Y:S02]  /*01f0*/  LDC.64 R2, c[0x0][0x8a8] ;  /* 0x00022a00ff027b82 */ /* 0x000ea40000000a00 */
[----:B--2---:R2:W5:Y:S01]  /*0200*/  LDG.E R47, desc[UR46][R2.64] ;  /* 0x0000002e022f7981 */ /* 0x004562000c1e1900 */
[----:B------:R-:W-:Y:S05]  /*0210*/  BRA `(.L_x_2) ;  /* 0x0000000000087947 */ /* 0x000fea0003800000 */
.L_x_3:
[----:B------:R-:W2:Y:S02]  /*0220*/  LDCU UR6, c[0x0][0x8a0] ;  /* 0x00011400ff0677ac */ /* 0x000ea40008000800 */
[----:B--2---:R-:W-:Y:S02]  /*0230*/  MOV R47, UR6 ;  /* 0x00000006002f7c02 */ /* 0x004fe40008000f00 */
.L_x_2:
[----:B------:R-:W-:Y:S01]  /*0240*/  IMAD.U32 R0, RZ, RZ, UR8 ;  /* 0x00000008ff007e24 */ /* 0x000fe2000f8e00ff */
[----:B------:R-:W-:Y:S04]  /*0250*/  BSSY.RECONVERGENT B0, `(.L_x_4) ;  /* 0x000000c000007945 */ /* 0x000fe80003800200 */
[C---:B------:R-:W-:Y:S02]  /*0260*/  ISETP.NE.OR P1, PT, R0.reuse, 0x1, !P5 ;  /* 0x000000010000780c */ /* 0x040fe40006f25670 */
[----:B------:R-:W-:-:S11]  /*0270*/  ISETP.NE.OR P0, PT, R0, 0x3, !P5 ;  /* 0x000000030000780c */ /* 0x000fd60006f05670 */
[----:B------:R-:W-:Y:S05]  /*0280*/  @P1 BRA `(.L_x_5) ;  /* 0x0000000000201947 */ /* 0x000fea0003800000 */
[----:B------:R-:W3:Y:S02]  /*0290*/  LDCU.64 UR6, c[0x0][0x348] ;  /* 0x00006900ff0677ac */ /* 0x000ee40008000a00 */
[----:B---3--:R-:W-:Y:S02]  /*02a0*/  UIADD3 UR10, UP1, UPT, UR6, 0x80, URZ ;  /* 0x00000080060a7890 */ /* 0x008fe4000ff3e0ff */
[----:B------:R-:W-:Y:S02]  /*02b0*/  UIADD3 UR6, UP0, UPT, UR6, 0x180, URZ ;  /* 0x0000018006067890 */ /* 0x000fe4000ff1e0ff */
[----:B------:R-:W-:Y:S02]  /*02c0*/  UIADD3.X UR11, UPT, UPT, URZ, UR7, URZ, UP1, !UPT ;  /* 0x00000007ff0b7290 */ /* 0x000fe40008ffe4ff */
[----:B------:R-:W-:-:S07]  /*02d0*/  UIADD3.X UR7, UPT, UPT, URZ, UR7, URZ, UP0, !UPT ;  /* 0x00000007ff077290 */ /* 0x000fce00087fe4ff */
[----:B------:R3:W-:Y:S02]  /*02e0*/  UTMACCTL.PF [UR10] ;  /* 0x000000000a0079b9 */ /* 0x0007e40008040000 */
[----:B------:R3:W-:Y:S02]  /*02f0*/  UTMACCTL.PF [UR6] ;  /* 0x00000000060079b9 */ /* 0x0007e40008040000 */
[----:B---3--:R-:W-:Y:S01]  /*0300*/  NOP ;  /* 0x0000000000007918 */ /* 0x008fe20000000000 */
.L_x_5:
[----:B------:R-:W-:Y:S05]  /*0310*/  BSYNC.RECONVERGENT B0 ;  /* 0x0000000000007941 */ /* 0x000fea0003800200 */
.L_x_4:
[----:B------:R-:W-:Y:S04]  /*0320*/  BSSY.RECONVERGENT B0, `(.L_x_6) ;  /* 0x000000a000007945 */ /* 0x000fe80003800200 */
        /* <DEDUP_REMOVED lines=9> */
.L_x_7:
[----:B------:R-:W-:Y:S05]  /*03c0*/  BSYNC.RECONVERGENT B0 ;  /* 0x0000000000007941 */ /* 0x000fea0003800200 */
.L_x_6:
[----:B------:R-:W3:Y:S01]  /*03d0*/  LDCU.64 UR6, c[0x0][0x888] ;  /* 0x00011100ff0677ac */ /* 0x000ee20008000a00 */
[----:B------:R-:W-:Y:S02]  /*03e0*/  UISETP.EQ.U32.AND UP1, UPT, UR4, URZ, UPT ;  /* 0x000000ff0400728c */ /* 0x000fe4000bf22070 */
[----:B------:R-:W-:Y:S02]  /*03f0*/  UPLOP3.LUT UP2, UPT, UPT, UPT, UPT, 0x80, 0x8 ;  /* 0x000000000008789c */ /* 0x000fe40003f4f070 */
[----:B---3--:R-:W-:-:S04]  /*0400*/  UISETP.NE.U32.AND UP0, UPT, UR6, URZ, UPT ;  /* 0x000000ff0600728c */ /* 0x008fc8000bf05070 */
[----:B------:R-:W-:-:S04]  /*0410*/  UISETP.NE.AND.EX UP0, UPT, UR7, URZ, UPT, UP0 ;  /* 0x000000ff0700728c */ /* 0x000fc8000bf05300 */
[----:B------:R-:W-:-:S04]  /*0420*/  UISETP.EQ.OR.EX UP3, UPT, UR5, URZ, !UP0, UP1 ;  /* 0x000000ff0500728c */ /* 0x000fc8000c762710 */
[----:B------:R-:W-:-:S05]  /*0430*/  UP2UR UR50, UPR, URZ, 0x8 ;  /* 0x00000008ff327883 */ /* 0x000fca0008000000 */
[----:B------:R-:W-:Y:S07]  /*0440*/  BRA.U !UP3, `(.L_x_8) ;  /* 0x000000010b207547 */ /* 0x000fee000b800000 */
[----:B-----5:R-:W-:Y:S01]  /*0450*/  R2UR UR6, R50 ;  /* 0x00000000320672ca */ /* 0x020fe200000e0000 */
[----:B------:R-:W-:Y:S02]  /*0460*/  UISETP.NE.U32.AND UP2, UPT, UR4, URZ, UPT ;  /* 0x000000ff0400728c */ /* 0x000fe4000bf45070 */
[----:B------:R-:W-:Y:S02]  /*0470*/  USEL UR4, URZ, 0xffffffff, UP0 ;  /* 0xffffffffff047887 */ /* 0x000fe40008000000 */
[----:B------:R-:W-:-:S08]  /*0480*/  UISETP.NE.AND.EX UP2, UPT, UR5, URZ, UPT, UP2 ;  /* 0x000000ff0500728c */ /* 0x000fd0000bf45320 */
[----:B------:R-:W-:-:S04]  /*0490*/  UISETP.NE.AND UP1, UPT, UR6, URZ, UPT ;  /* 0x000000ff0600728c */ /* 0x000fc8000bf25270 */
[----:B------:R-:W-:-:S04]  /*04a0*/  @!UP2 USEL UR4, URZ, 0xffffffff, UP1 ;  /* 0xffffffffff04a887 */ /* 0x000fc80008800000 */
[----:B------:R-:W-:-:S04]  /*04b0*/  ULOP3.LUT UR4, UR4, 0x1, URZ, 0xc0, !UPT ;  /* 0x0000000104047892 */ /* 0x000fc8000f8ec0ff */
[----:B------:R-:W-:-:S11]  /*04c0*/  UISETP.NE.U32.AND UP2, UPT, UR4, 0x1, UPT ;  /* 0x000000010400788c */ /* 0x000fd6000bf45070 */
.L_x_8:
[----:B--2---:R-:W2:Y:S01]  /*04d0*/  SHFL.IDX PT, R2, R96, RZ, 0x1f ;  /* 0x00001fff60027589 */ /* 0x004ea200000e0000 */
[----:B------:R-:W-:-:S04]  /*04e0*/  UISETP.NE.AND UP1, UPT, UR8, 0x2, UPT ;  /* 0x000000020800788c */ /* 0x000fc8000bf25270 */
[----:B------:R-:W-:Y:S01]  /*04f0*/  USEL UR6, URZ, 0x1, UP1 ;  /* 0x00000001ff067887 */ /* 0x000fe20008800000 */
[----:B--2---:R-:W-:-:S13]  /*0500*/  ISETP.NE.AND P0, PT, R2, RZ, PT ;  /* 0x000000ff0200720c */ /* 0x004fda0003f05270 */
[----:B------:R-:W-:Y:S05]  /*0510*/  @P0 BRA `(.L_x_9) ;  /* 0x0000000000500947 */ /* 0x000fea0003800000 */
[----:B------:R-:W2:Y:S01]  /*0520*/  S2UR UR5, SR_CgaCtaId ;  /* 0x00000000000579c3 */ /* 0x000ea20000008800 */
[----:B------:R-:W-:Y:S01]  /*0530*/  UMOV UR7, 0x400 ;  /* 0x0000040000077882 */ /* 0x000fe20000000000 */
[----:B------:R-:W-:Y:S01]  /*0540*/  UMOV UR4, 0x1 ;  /* 0x0000000100047882 */ /* 0x000fe20000000000 */
[----:B------:R-:W-:Y:S01]  /*0550*/  ELECT P0, URZ, PT ;  /* 0x0000000000ff782f */ /* 0x000fe20003800000 */
[----:B------:R-:W-:-:S04]  /*0560*/  UIADD3 UR10, UPT, UPT, -UR4, 0x100000, URZ ;  /* 0x00100000040a7890 */ /* 0x000fc8000fffe1ff */
[----:B------:R-:W-:Y:S02]  /*0570*/  USHF.L.U32 UR11, UR10, 0xb, URZ ;  /* 0x0000000b0a0b7899 */ /* 0x000fe400080006ff */
[----:B------:R-:W-:Y:S02]  /*0580*/  USHF.L.U32 UR10, UR10, 0x1, URZ ;  /* 0x000000010a0a7899 */ /* 0x000fe400080006ff */
[----:B--2---:R-:W-:Y:S01]  /*0590*/  ULEA UR5, UR5, UR7, 0x18 ;  /* 0x0000000705057291 */ /* 0x004fe2000f8ec0ff */
[----:B------:R-:W2:Y:S11]  /*05a0*/  FENCE.VIEW.ASYNC.S ;  /* 0x00000000000073c6 */ /* 0x000eb60000000000 */
[----:B--2---:R2:W3:Y:S01]  /*05b0*/  SYNCS.EXCH.64 URZ, [UR5], UR10 ;  /* 0x0000000a05ff75b2 */ /* 0x0044e20008000100 */
[----:B------:R2:W4:Y:S01]  /*05c0*/  SYNCS.EXCH.64 URZ, [UR5+0x28], UR10 ;  /* 0x0000280a05ff75b2 */ /* 0x0005220008000100 */
[----:B------:R2:W1:Y:S01]  /*05d0*/  SYNCS.EXCH.64 URZ, [UR5+0x8], UR10 ;  /* 0x0000080a05ff75b2 */ /* 0x0004620008000100 */
[----:B------:R2:W1:Y:S01]  /*05e0*/  SYNCS.EXCH.64 URZ, [UR5+0x30], UR10 ;  /* 0x0000300a05ff75b2 */ /* 0x0004620008000100 */
[----:B------:R2:W1:Y:S01]  /*05f0*/  SYNCS.EXCH.64 URZ, [UR5+0x10], UR10 ;  /* 0x0000100a05ff75b2 */ /* 0x0004620008000100 */
[----:B------:R2:W1:Y:S01]  /*0600*/  SYNCS.EXCH.64 URZ, [UR5+0x38], UR10 ;  /* 0x0000380a05ff75b2 */ /* 0x0004620008000100 */
[----:B------:R2:W1:Y:S01]  /*0610*/  SYNCS.EXCH.64 URZ, [UR5+0x18], UR10 ;  /* 0x0000180a05ff75b2 */ /* 0x0004620008000100 */
[----:B------:R2:W1:Y:S01]  /*0620*/  SYNCS.EXCH.64 URZ, [UR5+0x40], UR10 ;  /* 0x0000400a05ff75b2 */ /* 0x0004620008000100 */
[----:B------:R2:W1:Y:S01]  /*0630*/  SYNCS.EXCH.64 URZ, [UR5+0x20], UR10 ;  /* 0x0000200a05ff75b2 */ /* 0x0004620008000100 */
[----:B------:R2:W1:Y:S01]  /*0640*/  SYNCS.EXCH.64 URZ, [UR5+0x48], UR10 ;  /* 0x0000480a05ff75b2 */ /* 0x0004620008000100 */
[----:B------:R-:W-:Y:S01]  /*0650*/  NOP ;  /* 0x0000000000007918 */ /* 0x000fe20000000000 */
.L_x_9:
[----:B------:R-:W2:Y:S01]  /*0660*/  SHFL.IDX PT, R2, R96, RZ, 0x1f ;  /* 0x00001fff60027589 */ /* 0x000ea200000e0000 */
[----:B------:R-:W-:Y:S01]  /*0670*/  NOP ;  /* 0x0000000000007918 */ /* 0x000fe20000000000 */
[----:B--2---:R-:W-:-:S13]  /*0680*/  ISETP.NE.AND P0, PT, R2, 0x1, PT ;  /* 0x000000010200780c */ /* 0x004fda0003f05270 */
[----:B------:R-:W-:Y:S05]  /*0690*/  @P0 BRA `(.L_x_10) ;  /* 0x0000000000580947 */ /* 0x000fea0003800000 */
[----:B------:R-:W2:Y:S01]  /*06a0*/  S2UR UR7, SR_CgaCtaId ;  /* 0x00000000000779c3 */ /* 0x000ea20000008800 */
[----:B------:R-:W-:Y:S01]  /*06b0*/  UMOV UR9, 0x400 ;  /* 0x0000040000097882 */ /* 0x000fe20000000000 */
[----:B------:R-:W-:Y:S01]  /*06c0*/  UMOV UR5, 0x20 ;  /* 0x0000002000057882 */ /* 0x000fe20000000000 */
[----:B------:R-:W-:Y:S01]  /*06d0*/  UMOV UR4, 0x80 ;  /* 0x0000008000047882 */ /* 0x000fe20000000000 */
[----:B------:R-:W-:-:S04]  /*06e0*/  UIADD3 UR10, UPT, UPT, -UR5, 0x100000, URZ ;  /* 0x00100000050a7890 */ /* 0x000fc8000fffe1ff */
[----:B------:R-:W-:Y:S02]  /*06f0*/  USHF.L.U32 UR11, UR10, 0xb, URZ ;  /* 0x0000000b0a0b7899 */ /* 0x000fe400080006ff */
[----:B------:R-:W-:Y:S02]  /*0700*/  USHF.L.U32 UR10, UR10, 0x1, URZ ;  /* 0x000000010a0a7899 */ /* 0x000fe400080006ff */
[----:B------:R-:W-:-:S04]  /*0710*/  UIADD3 UR4, UPT, UPT, -UR4, 0x100000, URZ ;  /* 0x0010000004047890 */ /* 0x000fc8000fffe1ff */
[----:B------:R-:W-:Y:S02]  /*0720*/  USHF.L.U32 UR5, UR4, 0xb, URZ ;  /* 0x0000000b04057899 */ /* 0x000fe400080006ff */
[----:B------:R-:W-:Y:S01]  /*0730*/  USHF.L.U32 UR4, UR4, 0x1, URZ ;  /* 0x0000000104047899 */ /* 0x000fe200080006ff */
[----:B------:R-:W-:Y:S01]  /*0740*/  ELECT P0, URZ, PT ;  /* 0x0000000000ff782f */ /* 0x000fe20003800000 */
[----:B--2---:R-:W-:Y:S01]  /*0750*/  ULEA UR7, UR7, UR9, 0x18 ;  /* 0x0000000907077291 */ /* 0x004fe2000f8ec0ff */
[----:B------:R-:W2:Y:S11]  /*0760*/  FENCE.VIEW.ASYNC.S ;  /* 0x00000000000073c6 */ /* 0x000eb60000000000 */
[----:B--2---:R2:W1:Y:S01]  /*0770*/  SYNCS.EXCH.64 URZ, [UR7+0x50], UR10 ;  /* 0x0000500a07ff75b2 */ /* 0x0044620008000100 */
        /* <DEDUP_REMOVED lines=8> */
.L_x_10:
[----:B------:R-:W3:Y:S01]  /*0800*/  SHFL.IDX PT, R2, R96, RZ, 0x1f ;  /* 0x00001fff60027589 */ /* 0x000ee200000e0000 */
[----:B------:R-:W-:Y:S01]  /*0810*/  NOP ;  /* 0x0000000000007918 */ /* 0x000fe20000000000 */
[----:B---3--:R-:W-:-:S13]  /*0820*/  ISETP.NE.AND P0, PT, R2, 0x3, PT ;  /* 0x000000030200780c */ /* 0x008fda0003f05270 */
[----:B------:R-:W-:Y:S05]  /*0830*/  @P0 BRA `(.L_x_11) ;  /* 0x0000000000300947 */ /* 0x000fea0003800000 */
[----:B--2---:R-:W2:Y:S01]  /*0840*/  S2UR UR5, SR_CgaCtaId ;  /* 0x00000000000579c3 */ /* 0x004ea20000008800 */
        /* <DEDUP_REMOVED lines=8> */
[----:B--2---:R3:W2:Y:S01]  /*08d0*/  SYNCS.EXCH.64 URZ, [UR5+0x90], UR10 ;  /* 0x0000900a05ff75b2 */ /* 0x0046a20008000100 */
[----:B------:R3:W1:Y:S02]  /*08e0*/  SYNCS.EXCH.64 URZ, [UR5+0x98], UR10 ;  /* 0x0000980a05ff75b2 */ /* 0x0006640008000100 */
[----:B---3--:R-:W-:Y:S01]  /*08f0*/  NOP ;  /* 0x0000000000007918 */ /* 0x008fe20000000000 */
.L_x_11:
[----:B------:R-:W3:Y:S01]  /*0900*/  SHFL.IDX PT, R2, R96, RZ, 0x1f ;  /* 0x00001fff60027589 */ /* 0x000ee200000e0000 */
[----:B------:R-:W-:Y:S01]  /*0910*/  NOP ;  /* 0x0000000000007918 */ /* 0x000fe20000000000 */
[----:B---3--:R-:W-:-:S13]  /*0920*/  ISETP.NE.AND P0, PT, R2, 0x4, PT ;  /* 0x000000040200780c */ /* 0x008fda0003f05270 */
[----:B------:R-:W-:Y:S05]  /*0930*/  @P0 BRA `(.L_x_12) ;  /* 0x00000000004c0947 */ /* 0x000fea0003800000 */
[----:B--2---:R-:W2:Y:S01]  /*0940*/  S2UR UR5, SR_CgaCtaId ;  /* 0x00000000000579c3 */ /* 0x004ea20000008800 */
[----:B------:R-:W-:Y:S01]  /*0950*/  UMOV UR9, 0x100 ;  /* 0x0000010000097882 */ /* 0x000fe20000000000 */
[----:B------:R-:W-:Y:S01]  /*0960*/  UMOV UR7, 0x400 ;  /* 0x0000040000077882 */ /* 0x000fe20000000000 */
[----:B------:R-:W-:Y:S01]  /*0970*/  USEL UR9, UR9, 0xe0, UP2 ;  /* 0x000000e009097887 */ /* 0x000fe20009000000 */
[----:B------:R-:W-:Y:S01]  /*0980*/  UMOV UR4, 0x1 ;  /* 0x0000000100047882 */ /* 0x000fe20000000000 */
[----:B------:R-:W-:Y:S01]  /*0990*/  ELECT P0, URZ, PT ;  /* 0x0000000000ff782f */ /* 0x000fe20003800000 */
[----:B------:R-:W-:-:S04]  /*09a0*/  UIADD3 UR10, UPT, UPT, -UR4, 0x100000, URZ ;  /* 0x00100000040a7890 */ /* 0x000fc8000fffe1ff */
[----:B------:R-:W-:Y:S02]  /*09b0*/  USHF.L.U32 UR11, UR10, 0xb, URZ ;  /* 0x0000000b0a0b7899 */ /* 0x000fe400080006ff */
[----:B------:R-:W-:Y:S02]  /*09c0*/  USHF.L.U32 UR10, UR10, 0x1, URZ ;  /* 0x000000010a0a7899 */ /* 0x000fe400080006ff */
[----:B------:R-:W-:-:S04]  /*09d0*/  UIADD3 UR12, UPT, UPT, -UR9, 0x100000, URZ ;  /* 0x00100000090c7890 */ /* 0x000fc8000fffe1ff */
[----:B------:R-:W-:Y:S02]  /*09e0*/  USHF.L.U32 UR13, UR12, 0xb, URZ ;  /* 0x0000000b0c0d7899 */ /* 0x000fe400080006ff */
[----:B------:R-:W-:Y:S02]  /*09f0*/  USHF.L.U32 UR12, UR12, 0x1, URZ ;  /* 0x000000010c0c7899 */ /* 0x000fe400080006ff */
[----:B--2---:R-:W-:Y:S01]  /*0a00*/  ULEA UR5, UR5, UR7, 0x18 ;  /* 0x0000000705057291 */ /* 0x004fe2000f8ec0ff */
[----:B------:R-:W2:Y:S11]  /*0a10*/  FENCE.VIEW.ASYNC.S ;  /* 0x00000000000073c6 */ /* 0x000eb60000000000 */
[----:B--2---:R3:W2:Y:S01]  /*0a20*/  SYNCS.EXCH.64 URZ, [UR5+0xa0], UR10 ;  /* 0x0000a00a05ff75b2 */ /* 0x0046a20008000100 */
[----:B------:R3:W1:Y:S01]  /*0a30*/  SYNCS.EXCH.64 URZ, [UR5+0xb0], UR12 ;  /* 0x0000b00c05ff75b2 */ /* 0x0006620008000100 */
[----:B------:R3:W1:Y:S01]  /*0a40*/  SYNCS.EXCH.64 URZ, [UR5+0xa8], UR10 ;  /* 0x0000a80a05ff75b2 */ /* 0x0006620008000100 */
[----:B------:R3:W1:Y:S02]  /*0a50*/  SYNCS.EXCH.64 URZ, [UR5+0xb8], UR12 ;  /* 0x0000b80c05ff75b2 */ /* 0x0006640008000100 */
[----:B---3--:R-:W-:Y:S01]  /*0a60*/  NOP ;  /* 0x0000000000007918 */ /* 0x008fe20000000000 */
.L_x_12:
[----:B------:R-:W3:Y:S01]  /*0a70*/  SHFL.IDX PT, R2, R96, RZ, 0x1f ;  /* 0x00001fff60027589 */ /* 0x000ee200000e0000 */
[----:B------:R-:W-:Y:S01]  /*0a80*/  NOP ;  /* 0x0000000000007918 */ /* 0x000fe20000000000 */
[----:B---3--:R-:W-:-:S13]  /*0a90*/  ISETP.NE.AND P0, PT, R2, 0x5, PT ;  /* 0x000000050200780c */ /* 0x008fda0003f05270 */
[----:B------:R-:W-:Y:S05]  /*0aa0*/  @P0 BRA `(.L_x_13) ;  /* 0x0000000000580947 */ /* 0x000fea0003800000 */
[----:B--2---:R-:W2:Y:S01]  /*0ab0*/  S2UR UR7, SR_CgaCtaId ;  /* 0x00000000000779c3 */ /* 0x004ea20000008800 */
        /* <DEDUP_REMOVED lines=12> */
[----:B--2---:R3:W2:Y:S01]  /*0b80*/  SYNCS.EXCH.64 URZ, [UR7+0xc0], UR10 ;  /* 0x0000c00a07ff75b2 */ /* 0x0046a20008000100 */
[----:B------:R3:W1:Y:S01]  /*0b90*/  SYNCS.EXCH.64 URZ, [UR7+0xe0], UR4 ;  /* 0x0000e00407ff75b2 */ /* 0x0006620008000100 */
[----:B------:R3:W1:Y:S01]  /*0ba0*/  SYNCS.EXCH.64 URZ, [UR7+0xc8], UR10 ;  /* 0x0000c80a07ff75b2 */ /* 0x0006620008000100 */
[----:B------:R3:W1:Y:S01]  /*0bb0*/  SYNCS.EXCH.64 URZ, [UR7+0xe8], UR4 ;  /* 0x0000e80407ff75b2 */ /* 0x0006620008000100 */
[----:B------:R3:W1:Y:S01]  /*0bc0*/  SYNCS.EXCH.64 URZ, [UR7+0xd0], UR10 ;  /* 0x0000d00a07ff75b2 */ /* 0x0006620008000100 */
[----:B------:R3:W1:Y:S01]  /*0bd0*/  SYNCS.EXCH.64 URZ, [UR7+0xf0], UR4 ;  /* 0x0000f00407ff75b2 */ /* 0x0006620008000100 */
[----:B------:R3:W1:Y:S01]  /*0be0*/  SYNCS.EXCH.64 URZ, [UR7+0xd8], UR10 ;  /* 0x0000d80a07ff75b2 */ /* 0x0006620008000100 */
[----:B------:R3:W1:Y:S02]  /*0bf0*/  SYNCS.EXCH.64 URZ, [UR7+0xf8], UR4 ;  /* 0x0000f80407ff75b2 */ /* 0x0006640008000100 */
[----:B---3--:R-:W-:Y:S01]  /*0c00*/  NOP ;  /* 0x0000000000007918 */ /* 0x008fe20000000000 */
.L_x_13:
        /* <DEDUP_REMOVED lines=18> */
.L_x_14:
[----:B--2---:R-:W2:Y:S01]  /*0d30*/  S2UR UR5, SR_CTAID.X ;  /* 0x00000000000579c3 */ /* 0x004ea20000002500 */
[----:B------:R-:W-:-:S05]  /*0d40*/  CS2R.32 R90, SR_CgaSize ;  /* 0x00000000005a7805 */ /* 0x000fca0000008a00 */
[----:B------:R-:W-:-:S05]  /*0d50*/  IMAD R90, R90, -0xa0, RZ ;  /* 0xffffff605a5a7824 */ /* 0x000fca00078e02ff */
[----:B------:R-:W-:-:S14]  /*0d60*/  R2UR UR9, R90 ;  /* 0x000000005a0972ca */ /* 0x000fdc00000e0000 */
[----:B------:R-:W3:Y:S01]  /*0d70*/  LDCU UR9, c[0x0][UR9+0x2b0] ;  /* 0x00005600090977ac */ /* 0x000ee20008000800 */
[----:B------:R-:W-:Y:S01]  /*0d80*/  NOP ;  /* 0x0000000000007918 */ /* 0x000fe20000000000 */
[----:B------:R-:W-:-:S05]  /*0d90*/  CS2R.32 R90, SR_CgaSize ;  /* 0x00000000005a7805 */ /* 0x000fca0000008a00 */
[----:B------:R-:W-:-:S05]  /*0da0*/  IMAD R90, R90, -0xa0, RZ ;  /* 0xffffff605a5a7824 */ /* 0x000fca00078e02ff */
[----:B------:R-:W-:-:S14]  /*0db0*/  R2UR UR7, R90 ;  /* 0x000000005a0772ca */ /* 0x000fdc00000e0000 */
[----:B------:R-:W4:Y:S01]  /*0dc0*/  LDCU UR7, c[0x0][UR7+0x2b4] ;  /* 0x00005680070777ac */ /* 0x000f220008000800 */
[----:B------:R-:W1:Y:S08]  /*0dd0*/  S2UR UR4, SR_CTAID.Y ;  /* 0x00000000000479c3 */ /* 0x000e700000002600 */
[----:B------:R-:W4:Y:S01]  /*0de0*/  LDC R9, c[0x0][0xb24] ;  /* 0x0002c900ff097b82 */ /* 0x000f220000000800 */
[----:B--2---:R-:W-:-:S02]  /*0df0*/  I2FP.F32.U32 R5, UR5 ;  /* 0x0000000500057c45 */ /* 0x004fc40008201000 */
[----:B------:R-:W-:-:S05]  /*0e00*/  CS2R.32 R3, SR_CgaSize ;  /* 0x0000000000037805 */ /* 0x000fca0000008a00 */
[----:B------:R-:W-:-:S06]  /*0e10*/  IMAD R3, R3, -0xa0, RZ ;  /* 0xffffff6003037824 */ /* 0x000fcc00078e02ff */
[----:B------:R-:W2:Y:S01]  /*0e20*/  LDC R3, c[0x0][R3+0x2a0] ;  /* 0x0000a80003037b82 */ /* 0x000ea20000000800 */
[----:B------:R-:W-:Y:S01]  /*0e30*/  MOV R21, UR5 ;  /* 0x0000000500157c02 */ /* 0x000fe20008000f00 */
[----:B---3--:R-:W-:Y:S01]  /*0e40*/  FMUL R5, R5, UR9 ;  /* 0x0000000905057c20 */ /* 0x008fe20008400000 */
[----:B-1----:R-:W-:Y:S02]  /*0e50*/  I2FP.F32.U32 R4, UR4 ;  /* 0x0000000400047c45 */ /* 0x002fe40008201000 */
[----:B------:R-:W-:-:S05]  /*0e60*/  CS2R.32 R2, SR_CgaSize ;  /* 0x0000000000027805 */ /* 0x000fca0000008a00 */
[----:B------:R-:W-:-:S06]  /*0e70*/  IMAD R2, R2, -0xa0, RZ ;  /* 0xffffff6002027824 */ /* 0x000fcc00078e02ff */
[----:B------:R-:W1:Y:S01]  /*0e80*/  LDC R2, c[0x0][R2+0x2a4] ;  /* 0x0000a90002027b82 */ /* 0x000e620000000800 */
[----:B------:R-:W3:Y:S01]  /*0e90*/  F2I.U32.TRUNC.NTZ R90, R5 ;  /* 0x00000005005a7305 */ /* 0x000ee2000020f000 */
[----:B------:R-:W-:Y:S01]  /*0ea0*/  MOV R20, UR4 ;  /* 0x0000000400147c02 */ /* 0x000fe20008000f00 */
[----:B----4-:R-:W-:-:S05]  /*0eb0*/  FMUL R4, R4, UR7 ;  /* 0x0000000704047c20 */ /* 0x010fca0008400000 */
[----:B------:R-:W-:Y:S01]  /*0ec0*/  BAR.SYNC.DEFER_BLOCKING 0x0 ;  /* 0x0000000000007b1d */ /* 0x000fe20000010000 */
[----:B------:R-:W-:-:S05]  /*0ed0*/  ISETP.GE.AND P0, PT, R9, 0x1, PT ;  /* 0x000000010900780c */ /* 0x000fca0003f06270 */
[----:B------:R-:W4:Y:S02]  /*0ee0*/  F2I.U32.TRUNC.NTZ R83, R4 ;  /* 0x0000000400537305 */ /* 0x000f24000020f000 */
[----:B------:R-:W1:Y:S01]  /*0ef0*/  S2UR UR36, SR_CTAID.Z ;  /* 0x00000000002479c3 */ /* 0x000e620000002700 */
[----:B---3--:R-:W-:-:S05]  /*0f00*/  IADD3 R90, PT, PT, -R90, RZ, RZ ;  /* 0x000000ff5a5a7210 */ /* 0x008fca0007ffe1ff */
[----:B--2---:R-:W-:Y:S01]  /*0f10*/  IMAD R90, R3, R90, UR5 ;  /* 0x00000005035a7e24 */ /* 0x004fe2000f8e025a */
[----:B----4-:R-:W-:-:S05]  /*0f20*/  IADD3 R83, PT, PT, -R83, RZ, RZ ;  /* 0x000000ff53537210 */ /* 0x010fca0007ffe1ff */
[----:B-1----:R-:W-:Y:S01]  /*0f30*/  IMAD R83, R2, R83, UR4 ;  /* 0x0000000402537e24 */ /* 0x002fe2000f8e0253 */
[----:B------:R-:W-:Y:S06]  /*0f40*/  @!P0 BRA `(.L_x_15) ;  /* 0x0000000000b88947 */ /* 0x000fec0003800000 */
[----:B------:R-:W1:Y:S01]  /*0f50*/  LDC.64 R4, c[0x0][0xb18] ;  /* 0x0002c600ff047b82 */ /* 0x000e620000000a00 */
[----:B------:R-:W-:-:S07]  /*0f60*/  ISETP.NE.AND P0, PT, R9, 0x1, PT ;  /* 0x000000010900780c */ /* 0x000fce0003f05270 */
[----:B------:R-:W2:Y:S08]  /*0f70*/  LDC R10, c[0x0][0xb0c] ;  /* 0x0002c300ff0a7b82 */ /* 0x000eb00000000800 */
[----:B------:R-:W3:Y:S08]  /*0f80*/  LDC R11, c[0x0][0x370] ;  /* 0x0000dc00ff0b7b82 */ /* 0x000ef00000000800 */
[----:B------:R-:W4:Y:S01]  /*0f90*/  LDC R12, c[0x0][0x374] ;  /* 0x0000dd00ff0c7b82 */ /* 0x000f220000000800 */
[----:B-1----:R-:W-:-:S07]  /*0fa0*/  ISETP.NE.AND P1, PT, R4, 0x1, PT ;  /* 0x000000010400780c */ /* 0x002fce0003f25270 */
[----:B------:R-:W3:Y:S01]  /*0fb0*/  LDC.64 R6, c[0x0][0xb10] ;  /* 0x0002c400ff067b82 */ /* 0x000ee20000000a00 */
[----:B--2---:R-:W-:-:S07]  /*0fc0*/  ISETP.NE.AND P2, PT, R10, 0x1, PT ;  /* 0x000000010a00780c */ /* 0x004fce0003f45270 */
[----:B------:R-:W1:Y:S08]  /*0fd0*/  LDC R8, c[0x0][0xb20] ;  /* 0x0002c800ff087b82 */ /* 0x000e700000000800 */
[----:B------:R-:W2:Y:S01]  /*0fe0*/  LDC.64 R2, c[0x0][0xb28] ;  /* 0x0002ca00ff027b82 */ /* 0x000ea20000000a00 */
[----:B----4-:R-:W-:-:S04]  /*0ff0*/  IMAD.HI.U32 R13, R12, R5, RZ ;  /* 0x000000050c0d7227 */ /* 0x010fc800078e00ff */
[----:B------:R-:W-:-:S04]  /*1000*/  IMAD.HI.U32 R5, R20, R5, RZ ;  /* 0x0000000514057227 */ /* 0x000fc800078e00ff */
[----:B---3--:R-:W-:-:S04]  /*1010*/  IMAD.HI.U32 R14, R11, R6, RZ ;  /* 0x000000060b0e7227 */ /* 0x008fc800078e00ff */
[C---:B------:R-:W-:Y:S01]  /*1020*/  IMAD.HI.U32 R16, R21.reuse, R6, RZ ;  /* 0x0000000615107227 */ /* 0x040fe200078e00ff */
[-C--:B------:R-:W-:Y:S02]  /*1030*/  @P2 SHF.R.U32.HI R11, RZ, R7.reuse, R14 ;  /* 0x00000007ff0b2219 */ /* 0x080fe4000001160e */
[-C--:B-1----:R-:W-:Y:S02]  /*1040*/  @P1 SHF.R.U32.HI R12, RZ, R8.reuse, R13 ;  /* 0x00000008ff0c1219 */ /* 0x082fe4000001160d */
[----:B------:R-:W-:Y:S02]  /*1050*/  SHF.R.U32.HI R5, RZ, R8, R5 ;  /* 0x00000008ff057219 */ /* 0x000fe40000011605 */
[----:B------:R-:W-:Y:S02]  /*1060*/  SHF.R.U32.HI R16, RZ, R7, R16 ;  /* 0x00000007ff107219 */ /* 0x000fe40000011610 */
[----:B------:R-:W-:Y:S01]  /*1070*/  SEL R5, R20, R5, !P1 ;  /* 0x0000000514057207 */ /* 0x000fe20004800000 */
[----:B--2---:R-:W-:Y:S01]  /*1080*/  IMAD.HI.U32 R14, R12, R2, RZ ;  /* 0x000000020c0e7227 */ /* 0x004fe200078e00ff */
[----:B------:R-:W-:-:S02]  /*1090*/  SEL R7, R21, R16, !P2 ;  /* 0x0000001015077207 */ /* 0x000fc40005000000 */
[----:B------:R-:W-:Y:S01]  /*10a0*/  IADD3 R13, PT, PT, -R5, RZ, RZ ;  /* 0x000000ff050d7210 */ /* 0x000fe20007ffe1ff */
[----:B------:R-:W-:Y:S01]  /*10b0*/  IMAD.HI.U32 R6, R11, R2, RZ ;  /* 0x000000020b067227 */ /* 0x000fe200078e00ff */
[----:B------:R-:W-:-:S03]  /*10c0*/  @P0 SHF.R.U32.HI R12, RZ, R3, R14 ;  /* 0x00000003ff0c0219 */ /* 0x000fc6000001160e */
[----:B------:R-:W-:Y:S01]  /*10d0*/  IMAD R13, R4, R13, R20 ;  /* 0x0000000d040d7224 */ /* 0x000fe200078e0214 */
[----:B------:R-:W-:Y:S01]  /*10e0*/  @P0 SHF.R.U32.HI R11, RZ, R3, R6 ;  /* 0x00000003ff0b0219 */ /* 0x000fe20000011606 */
[----:B------:R-:W-:-:S04]  /*10f0*/  IMAD R12, R12, R9, RZ ;  /* 0x000000090c0c7224 */ /* 0x000fc800078e02ff */
[----:B------:R-:W-:Y:S01]  /*1100*/  IMAD R6, R11, R9, RZ ;  /* 0x000000090b067224 */ /* 0x000fe200078e02ff */
[----:B------:R-:W-:-:S04]  /*1110*/  ISETP.GE.AND P1, PT, R5, R12, PT ;  /* 0x0000000c0500720c */ /* 0x000fc80003f26270 */
[----:B------:R-:W-:Y:S01]  /*1120*/  ISETP.GE.OR P1, PT, R7, R6, P1 ;  /* 0x000000060700720c */ /* 0x000fe20000f26670 */
[----:B------:R-:W-:-:S05]  /*1130*/  IMAD.HI.U32 R6, R5, R2, RZ ;  /* 0x0000000205067227 */ /* 0x000fca00078e00ff */
[----:B------:R-:W-:-:S04]  /*1140*/  SHF.R.U32.HI R6, RZ, R3, R6 ;  /* 0x00000003ff067219 */ /* 0x000fc80000011606 */
[----:B------:R-:W-:-:S03]  /*1150*/  SEL R6, R5, R6, !P0 ;  /* 0x0000000605067207 */ /* 0x000fc60004000000 */
[----:B------:R-:W-:Y:S01]  /*1160*/  @!P1 IMAD.HI.U32 R8, R7, R2, RZ ;  /* 0x0000000207089227 */ /* 0x000fe200078e00ff */
[----:B------:R-:W-:-:S04]  /*1170*/  IADD3 R2, PT, PT, -R6, RZ, RZ ;  /* 0x000000ff06027210 */ /* 0x000fc80007ffe1ff */
[----:B------:R-:W-:Y:S01]  /*1180*/  @!P1 SHF.R.U32.HI R8, RZ, R3, R8 ;  /* 0x00000003ff089219 */ /* 0x000fe20000011608 */
[----:B------:R-:W-:-:S03]  /*1190*/  IMAD R2, R9, R2, R5 ;  /* 0x0000000209027224 */ /* 0x000fc600078e0205 */
[----:B------:R-:W-:-:S05]  /*11a0*/  @!P1 SEL R3, R7, R8, !P0 ;  /* 0x0000000807039207 */ /* 0x000fca0004000000 */
[--C-:B------:R-:W-:Y:S02]  /*11b0*/  @!P1 IMAD.IADD R6, R6, 0x1, -R3.reuse ;  /* 0x0000000106069824 */ /* 0x100fe400078e0a03 */
[----:B------:R-:W-:Y:S01]  /*11c0*/  @!P1 IMAD R3, R2, R11, R3 ;  /* 0x0000000b02039224 */ /* 0x000fe200078e0203 */
[----:B------:R-:W-:Y:S01]  /*11d0*/  IADD3 R2, PT, PT, -R7, RZ, RZ ;  /* 0x000000ff07027210 */ /* 0x000fe20007ffe1ff */
[----:B------:R-:W-:Y:S02]  /*11e0*/  @!P1 IMAD R5, R6, R9, R7 ;  /* 0x0000000906059224 */ /* 0x000fe400078e0207 */
[----:B------:R-:W-:Y:S02]  /*11f0*/  @!P1 IMAD.MOV.U32 R7, RZ, RZ, R3 ;  /* 0x000000ffff079224 */ /* 0x000fe400078e0003 */
[----:B------:R-:W-:Y:S02]  /*1200*/  IMAD R2, R10, R2, R21 ;  /* 0x000000020a027224 */ /* 0x000fe400078e0215 */
[----:B------:R-:W-:-:S02]  /*1210*/  IMAD R20, R5, R4, R13 ;  /* 0x0000000405147224 */ /* 0x000fc400078e020d */
[----:B------:R-:W-:Y:S02]  /*1220*/  IMAD R21, R7, R10, R2 ;  /* 0x0000000a07157224 */ /* 0x000fe400078e0202 */
.L_x_15:
[----:B------:R-:W1:Y:S01]  /*1230*/  LDCU UR4, c[0x0][0xb30] ;  /* 0x00016600ff0477ac */ /* 0x000e620008000800 */
[----:B------:R-:W2:Y:S08]  /*1240*/  S2UR UR37, SR_CgaCtaId ;  /* 0x00000000002579c3 */ /* 0x000eb00000008800 */
[----:B------:R-:W3:Y:S01]  /*1250*/  LDC R40, c[0x0][0xb24] ;  /* 0x0002c900ff287b82 */ /* 0x000ee20000000800 */
[----:B-1----:R-:W-:-:S09]  /*1260*/  UISETP.NE.AND UP1, UPT, UR4, 0x1, UPT ;  /* 0x000000010400788c */ /* 0x002fd2000bf25270 */
[----:B--2---:R-:W-:Y:S05]  /*1270*/  BRA.U UP1, `(.L_x_16) ;  /* 0x0000000101407547 */ /* 0x004fea000b800000 */
[----:B------:R-:W1:Y:S08]  /*1280*/  LDC.64 R4, c[0x0][0xb10] ;  /* 0x0002c400ff047b82 */ /* 0x000e700000000a00 */
[----:B------:R-:W2:Y:S08]  /*1290*/  LDC.64 R2, c[0x0][0xb18] ;  /* 0x0002c600ff027b82 */ /* 0x000eb00000000a00 */
[----:B------:R-:W4:Y:S08]  /*12a0*/  LDC R6, c[0x0][0xb20] ;  /* 0x0002c800ff067b82 */ /* 0x000f300000000800 */
[----:B------:R-:W3:Y:S01]  /*12b0*/  LDC R8, c[0x0][0xb0c] ;  /* 0x0002c300ff087b82 */ /* 0x000ee20000000800 */
[----:B-1----:R-:W-:-:S05]  /*12c0*/  IMAD.HI.U32 R4, R21, R4, RZ ;  /* 0x0000000415047227 */ /* 0x002fca00078e00ff */
[----:B------:R-:W-:Y:S01]  /*12d0*/  SHF.R.U32.HI R4, RZ, R5, R4 ;  /* 0x00000005ff047219 */ /* 0x000fe20000011604 */
[----:B--2---:R-:W-:Y:S01]  /*12e0*/  IMAD.HI.U32 R3, R20, R3, RZ ;  /* 0x0000000314037227 */ /* 0x004fe200078e00ff */
[----:B------:R-:W-:-:S04]  /*12f0*/  ISETP.NE.AND P0, PT, R2, 0x1, PT ;  /* 0x000000010200780c */ /* 0x000fc80003f05270 */
[----:B----4-:R-:W-:-:S04]  /*1300*/  SHF.R.U32.HI R3, RZ, R6, R3 ;  /* 0x00000006ff037219 */ /* 0x010fc80000011603 */
[----:B------:R-:W-:Y:S02]  /*1310*/  SEL R3, R20, R3, !P0 ;  /* 0x0000000314037207 */ /* 0x000fe40004000000 */
[----:B---3--:R-:W-:-:S04]  /*1320*/  ISETP.NE.AND P1, PT, R8, 0x1, PT ;  /* 0x000000010800780c */ /* 0x008fc80003f25270 */
[----:B------:R-:W-:-:S05]  /*1330*/  SEL R4, R21, R4, !P1 ;  /* 0x0000000415047207 */ /* 0x000fca0004800000 */
[----:B------:R-:W-:Y:S02]  /*1340*/  IMAD.IADD R5, R3, 0x1, -R4 ;  /* 0x0000000103057824 */ /* 0x000fe400078e0a04 */
[----:B------:R-:W-:Y:S02]  /*1350*/  IMAD.IADD R3, R4, 0x1, -R3 ;  /* 0x0000000104037824 */ /* 0x000fe400078e0a03 */
[----:B------:R-:W-:Y:S02]  /*1360*/  IMAD R21, R5, R8, R21 ;  /* 0x0000000805157224 */ /* 0x000fe400078e0215 */
[----:B------:R-:W-:-:S07]  /*1370*/  IMAD R20, R3, R2, R20 ;  /* 0x0000000203147224 */ /* 0x000fce00078e0214 */
.L_x_16:
[----:B------:R-:W-:Y:S01]  /*1380*/  BAR.SYNC.DEFER_BLOCKING 0x0 ;  /* 0x0000000000007b1d */ /* 0x000fe20000010000 */
[----:B------:R-:W-:Y:S01]  /*1390*/  UISETP.NE.AND UP1, UPT, UR8, 0x2, UPT ;  /* 0x000000020800788c */ /* 0x000fe2000bf25270 */
[----:B------:R-:W-:Y:S02]  /*13a0*/  ISETP.NE.OR P5, PT, R0, 0x2, !P5 ;  /* 0x000000020000780c */ /* 0x000fe40006fa5670 */
[----:B------:R-:W-:-:S06]  /*13b0*/  LOP3.LUT R2, R103, 0x1f, RZ, 0xc0, !PT ;  /* 0x0000001f67027812 */ /* 0x000fcc00078ec0ff */
[----:B------:R-:W-:Y:S05]  /*13c0*/  BRA.U UP1, `(.L_x_17) ;  /* 0x0000001101807547 */ /* 0x000fea000b800000 */
[----:B------:R-:W1:Y:S01]  /*13d0*/  LDCU UR13, c[0x0][0x38c] ;  /* 0x00007180ff0d77ac */ /* 0x000e620008000800 */
[----:B------:R-:W2:Y:S01]  /*13e0*/  LDC R9, c[0x0][0x370] ;  /* 0x0000dc00ff097b82 */ /* 0x000ea20000000800 */
[----:B------:R-:W-:Y:S01]  /*13f0*/  PLOP3.LUT P1, PT, PT, PT, UP2, 0x80, 0x8 ;  /* 0x000000000008781c */ /* 0x000fe20003f2f028 */
[----:B------:R-:W-:Y:S01]  /*1400*/  IMAD.MOV.U32 R15, RZ, RZ, 0x1 ;  /* 0x00000001ff0f7424 */ /* 0x000fe200078e00ff */
[----:B------:R-:W-:Y:S01]  /*1410*/  ISETP.EQ.OR P4, PT, R2, RZ, P5 ;  /* 0x000000ff0200720c */ /* 0x000fe20002f82670 */
[----:B------:R-:W-:Y:S01]  /*1420*/  IMAD.MOV.U32 R14, RZ, RZ, RZ ;  /* 0x000000ffff0e7224 */ /* 0x000fe200078e00ff */
[----:B------:R-:W-:Y:S02]  /*1430*/  PLOP3.LUT P1, PT, P1, PT, PT, 0x8, 0x80 ;  /* 0x000000000080781c */ /* 0x000fe40000f2e170 */
[----:B------:R-:W-:Y:S01]  /*1440*/  CS2R R12, SRZ ;  /* 0x00000000000c7805 */ /* 0x000fe2000001ff00 */
[----:B------:R-:W-:Y:S01]  /*1450*/  IMAD.MOV.U32 R10, RZ, RZ, 0x1 ;  /* 0x00000001ff0a7424 */ /* 0x000fe200078e00ff */
[----:B------:R-:W4:Y:S01]  /*1460*/  LDC R0, c[0x0][0x374] ;  /* 0x0000dd00ff007b82 */ /* 0x000f220000000800 */
[----:B------:R-:W2:Y:S01]  /*1470*/  LDCU.64 UR22, c[0x0][0x348] ;  /* 0x00006900ff1677ac */ /* 0x000ea20008000a00 */
[----:B------:R-:W-:Y:S01]  /*1480*/  UMOV UR6, URZ ;  /* 0x000000ff00067c82 */ /* 0x000fe20008000000 */
[----:B-1----:R-:W-:-:S04]  /*1490*/  UIADD3 UR5, UPT, UPT, UR13, 0x7f, URZ ;  /* 0x0000007f0d057890 */ /* 0x002fc8000fffe0ff */
[----:B------:R-:W-:-:S04]  /*14a0*/  USHF.R.S32.HI UR4, URZ, 0x1f, UR5 ;  /* 0x0000001fff047899 */ /* 0x000fc80008011405 */
[----:B------:R-:W-:-:S04]  /*14b0*/  ULEA.HI UR4, UR4, UR5, URZ, 0x7 ;  /* 0x0000000504047291 */ /* 0x000fc8000f8f38ff */
[----:B------:R-:W-:Y:S02]  /*14c0*/  USHF.R.S32.HI UR15, URZ, 0x7, UR4 ;  /* 0x00000007ff0f7899 */ /* 0x000fe40008011404 */
[----:B------:R-:W-:Y:S02]  /*14d0*/  UIADD3 UR4, UPT, UPT, UR13, -0x1, URZ ;  /* 0xffffffff0d047890 */ /* 0x000fe4000fffe0ff */
[----:B------:R-:W-:Y:S02]  /*14e0*/  UISETP.LT.U32.AND UP0, UPT, UR15, 0x5, UPT ;  /* 0x000000050f00788c */ /* 0x000fe4000bf01070 */
[----:B------:R-:W-:Y:S02]  /*14f0*/  UISETP.GE.U32.AND UP1, UPT, UR4, -0xff, UPT ;  /* 0xffffff010400788c */ /* 0x000fe4000bf26070 */
[----:B------:R-:W-:Y:S02]  /*1500*/  USEL UR14, UR15, 0x5, UP0 ;  /* 0x000000050f0e7887 */ /* 0x000fe40008000000 */
[----:B------:R-:W-:-:S02]  /*1510*/  UIADD3 UR13, UPT, UPT, UR13, 0xfe, URZ ;  /* 0x000000fe0d0d7890 */ /* 0x000fc4000fffe0ff */
[----:B------:R-:W-:Y:S02]  /*1520*/  UIADD3 UR5, UPT, UPT, UR14, -0x1, URZ ;  /* 0xffffffff0e057890 */ /* 0x000fe4000fffe0ff */
[----:B------:R-:W-:-:S03]  /*1530*/  UIADD3 UR7, UPT, UPT, UR15, -UR14, URZ ;  /* 0x8000000e0f077290 */ /* 0x000fc6000fffe0ff */
[----:B------:R-:W-:-:S04]  /*1540*/  @UP1 UIADD3 UR5, UPT, UPT, UR14, URZ, URZ ;  /* 0x000000ff0e051290 */ /* 0x000fc8000fffe0ff */
[----:B--2---:R-:W-:-:S12]  /*1550*/  UIADD3 UR5, UPT, UPT, UR5, 0x1, URZ ;  /* 0x0000000105057890 */ /* 0x004fd8000fffe0ff */
.L_x_35:
[----:B------:R-:W-:Y:S01]  /*1560*/  UISETP.NE.AND UP0, UPT, UR37, URZ, UPT ;  /* 0x000000ff2500728c */ /* 0x000fe2000bf05270 */
[----:B------:R-:W1:Y:S08]  /*1570*/  S2UR UR37, SR_CgaCtaId ;  /* 0x00000000002579c3 */ /* 0x000e700000008800 */
[----:B------:R-:W-:Y:S05]  /*1580*/  BRA.U UP0, `(.L_x_18) ;  /* 0x0000000100347547 */ /* 0x000fea000b800000 */
[----:B------:R-:W2:Y:S01]  /*1590*/  S2R R2, SR_CgaCtaId ;  /* 0x0000000000027919 */ /* 0x000ea20000008800 */
[----:B------:R-:W-:-:S04]  /*15a0*/  MOV R3, 0x400 ;  /* 0x0000040000037802 */ /* 0x000fc80000000f00 */
[----:B--2---:R-:W-:Y:S02]  /*15b0*/  LEA R3, R2, R3, 0x18 ;  /* 0x0000000302037211 */ /* 0x004fe400078ec0ff */
[----:B------:R-:W-:-:S03]  /*15c0*/  SHF.L.U32 R2, R10, 0x1f, RZ ;  /* 0x0000001f0a027819 */ /* 0x000fc600000006ff */
[----:B------:R-:W-:-:S04]  /*15d0*/  IMAD R3, R12, 0x8, R3 ;  /* 0x000000080c037824 */ /* 0x000fc800078e0203 */
[----:B------:R-:W2:Y:S02]  /*15e0*/  SYNCS.PHASECHK.TRANS64.TRYWAIT P0, [R3+URZ+0x110], R2 ;  /* 0x00011002030075a7 */ /* 0x000ea400080011ff */
[----:B--2---:R-:W-:Y:S05]  /*15f0*/  @!P0 BRA `(.L_x_19) ;  /* 0x0000007800c48947 */ /* 0x004fea0003800000 */
.L_x_126:
[----:B------:R-:W-:Y:S01]  /*1600*/  VIADD R12, R12, 0x1 ;  /* 0x000000010c0c7836 */ /* 0x000fe20000000000 */
[----:B------:R2:W-:Y:S04]  /*1610*/  SYNCS.ARRIVE.TRANS64.A1T0 RZ, [R3+URZ+0x100], RZ ;  /* 0x000100ff03ff79a7 */ /* 0x0005e800081000ff */
[----:B------:R-:W-:-:S04]  /*1620*/  ISETP.NE.AND P0, PT, R12, 0x2, PT ;  /* 0x000000020c00780c */ /* 0x000fc80003f05270 */
[----:B------:R-:W-:Y:S02]  /*1630*/  SEL R12, R12, RZ, P0 ;  /* 0x000000ff0c0c7207 */ /* 0x000fe40000000000 */
[----:B--2---:R-:W-:-:S04]  /*1640*/  SEL R3, RZ, 0x1, P0 ;  /* 0x00000001ff037807 */ /* 0x004fc80000000000 */
[----:B------:R-:W-:-:S07]  /*1650*/  LOP3.LUT R10, R10, R3, RZ, 0x3c, !PT ;  /* 0x000000030a0a7212 */ /* 0x000fce00078e3cff */
.L_x_18:
[----:B------:R-:W-:Y:S01]  /*1660*/  UMOV UR4, 0x400 ;  /* 0x0000040000047882 */ /* 0x000fe20000000000 */
[----:B------:R-:W-:Y:S01]  /*1670*/  SHF.L.U32 R2, R15, 0x1f, RZ ;  /* 0x0000001f0f027819 */ /* 0x000fe200000006ff */
[----:B-1----:R-:W-:Y:S01]  /*1680*/  ULEA UR4, UR37, UR4, 0x18 ;  /* 0x0000000425047291 */ /* 0x002fe2000f8ec0ff */
[----:B------:R-:W-:Y:S01]  /*1690*/  R2UR UR34, R21 ;  /* 0x00000000152272ca */ /* 0x000fe200000e0000 */
[----:B------:R-:W-:Y:S01]  /*16a0*/  UISETP.GE.U32.AND UP0, UPT, UR13, 0xff, UPT ;  /* 0x000000ff0d00788c */ /* 0x000fe2000bf06070 */
[----:B------:R-:W-:Y:S01]  /*16b0*/  R2UR UR11, R20 ;  /* 0x00000000140b72ca */ /* 0x000fe200000e0000 */
[----:B------:R-:W-:Y:S01]  /*16c0*/  ULEA UR8, UR6, UR4, 0x3 ;  /* 0x0000000406087291 */ /* 0x000fe2000f8e18ff */
[----:B------:R-:W-:-:S08]  /*16d0*/  UMOV UR24, URZ ;  /* 0x000000ff00187c82 */ /* 0x000fd00008000000 */
[----:B------:R1:W2:Y:S01]  /*16e0*/  SYNCS.PHASECHK.TRANS64.TRYWAIT P0, [UR8+0x28], R2 ;  /* 0x00002802ff0075a7 */ /* 0x0002a20008001108 */
[----:B------:R-:W-:Y:S02]  /*16f0*/  USHF.L.U32 UR34, UR34, 0x6, URZ ;  /* 0x0000000622227899 */ /* 0x000fe400080006ff */
[----:B------:R-:W-:Y:S01]  /*1700*/  USHF.L.U32 UR11, UR11, 0x8, URZ ;  /* 0x000000080b0b7899 */ /* 0x000fe200080006ff */
[----:B------:R-:W-:Y:S11]  /*1710*/  BRA.U !UP0, `(.L_x_20) ;  /* 0x0000000108a87547 */ /* 0x000ff6000b800000 */
[----:B------:R-:W-:Y:S01]  /*1720*/  UMOV UR16, URZ ;  /* 0x000000ff00107c82 */ /* 0x000fe20008000000 */
[----:B------:R-:W-:-:S05]  /*1730*/  UMOV UR17, UR6 ;  /* 0x0000000600117c82 */ /* 0x000fca0008000000 */
.L_x_25:
[----:B-1----:R-:W-:Y:S01]  /*1740*/  ULEA UR33, UR17, UR4, 0x3 ;  /* 0x0000000411217291 */ /* 0x002fe2000f8e18ff */
[----:B--2---:R-:W-:Y:S01]  /*1750*/  @!P5 MOV R3, 0xa000 ;  /* 0x0000a0000003d802 */ /* 0x004fe20000000f00 */
[----:B--2---:R-:W-:Y:S10]  /*1760*/  @P0 BRA `(.L_x_21) ;  /* 0x00000000000c0947 */ /* 0x004ff40003800000 */
[----:B------:R-:W-:-:S04]  /*1770*/  SHF.L.U32 R5, R15, 0x1f, RZ ;  /* 0x0000001f0f057819 */ /* 0x000fc800000006ff */
[----:B------:R-:W2:Y:S02]  /*1780*/  SYNCS.PHASECHK.TRANS64.TRYWAIT P0, [UR33+0x28], R5 ;  /* 0x00002805ff0075a7 */ /* 0x000ea40008001121 */
[----:B--2---:R-:W-:Y:S05]  /*1790*/  @!P0 BRA `(.L_x_22) ;  /* 0x0000007800708947 */ /* 0x004fea0003800000 */
.L_x_21:
[----:B------:R2:W-:Y:S01]  /*17a0*/  @!P5 SYNCS.ARRIVE.TRANS64 RZ, [UR33], R3 ;  /* 0x00000003ffffd9a7 */ /* 0x0005e20008000021 */
[----:B------:R-:W-:Y:S04]  /*17b0*/  BSSY.RECONVERGENT B0, `(.L_x_23) ;  /* 0x0000003000007945 */ /* 0x000fe80003800200 */
[----:B------:R-:W-:Y:S05]  /*17c0*/  @P4 BRA `(.L_x_24) ;  /* 0x0000000000044947 */ /* 0x000fea0003800000 */
[----:B------:R-:W-:Y:S05]  /*17d0*/  BPT.TRAP 0x1 ;  /* 0x000000040000795c */ /* 0x000fea0000300000 */
.L_x_24:
[----:B------:R-:W-:Y:S05]  /*17e0*/  BSYNC.RECONVERGENT B0 ;  /* 0x0000000000007941 */ /* 0x000fea0003800200 */
.L_x_23:
[----:B------:R-:W-:Y:S02]  /*17f0*/  UIADD3 UR6, UPT, UPT, UR17, 0x1, URZ ;  /* 0x0000000111067890 */ /* 0x000fe4000fffe0ff */
[----:B------:R-:W-:Y:S02]  /*1800*/  ULEA UR32, UR17, UR4, 0xd ;  /* 0x0000000411207291 */ /* 0x000fe4000f8e68ff */
[----:B------:R-:W-:Y:S02]  /*1810*/  UISETP.NE.AND UP0, UPT, UR6, 0x5, UPT ;  /* 0x000000050600788c */ /* 0x000fe4000bf05270 */
[----:B------:R-:W-:Y:S02]  /*1820*/  UIADD3 UR26, UP1, UPT, UR22, 0x80, URZ ;  /* 0x00000080161a7890 */ /* 0x000fe4000ff3e0ff */
[----:B------:R-:W-:Y:S02]  /*1830*/  USEL UR9, URZ, 0x1, UP0 ;  /* 0x00000001ff097887 */ /* 0x000fe40008000000 */
[----:B------:R-:W-:-:S02]  /*1840*/  USEL UR6, UR6, URZ, UP0 ;  /* 0x000000ff06067287 */ /* 0x000fc40008000000 */
[----:B------:R-:W-:Y:S02]  /*1850*/  UIADD3 UR20, UP0, UPT, UR22, 0x180, URZ ;  /* 0x0000018016147890 */ /* 0x000fe4000ff1e0ff */
[----:B------:R-:W-:Y:S01]  /*1860*/  ULEA UR8, UR6, UR4, 0x3 ;  /* 0x0000000406087291 */ /* 0x000fe2000f8e18ff */
[----:B------:R-:W-:Y:S01]  /*1870*/  LOP3.LUT R15, R15, UR9, RZ, 0x3c, !PT ;  /* 0x000000090f0f7c12 */ /* 0x000fe2000f8e3cff */
[----:B------:R-:W-:Y:S02]  /*1880*/  USHF.L.U32 UR35, UR16, 0x7, URZ ;  /* 0x0000000710237899 */ /* 0x000fe400080006ff */
[----:B------:R-:W-:Y:S01]  /*1890*/  UIADD3.X UR27, UPT, UPT, URZ, UR23, URZ, UP1, !UPT ;  /* 0x00000017ff1b7290 */ /* 0x000fe20008ffe4ff */
[----:B-1----:R-:W-:Y:S01]  /*18a0*/  SHF.L.U32 R2, R15, 0x1f, RZ ;  /* 0x0000001f0f027819 */ /* 0x002fe200000006ff */
[----:B------:R-:W-:Y:S02]  /*18b0*/  UIADD3 UR32, UPT, UPT, UR32, 0x6400, URZ ;  /* 0x0000640020207890 */ /* 0x000fe4000fffe0ff */
[----:B------:R-:W-:Y:S01]  /*18c0*/  UIADD3.X UR21, UPT, UPT, URZ, UR23, URZ, UP0, !UPT ;  /* 0x00000017ff157290 */ /* 0x000fe200087fe4ff */
[----:B------:R1:W1:Y:S01]  /*18d0*/  SYNCS.PHASECHK.TRANS64.TRYWAIT P0, [UR8+0x28], R2 ;  /* 0x00002802ff0075a7 */ /* 0x0002620008001108 */
[----:B------:R-:W-:Y:S01]  /*18e0*/  ULEA UR8, UR17, UR4, 0xf ;  /* 0x0000000411087291 */ /* 0x000fe2000f8e78ff */
[----:B------:R-:W-:Y:S01]  /*18f0*/  UMOV UR18, 0x0 ;  /* 0x0000000000127882 */ /* 0x000fe20000000000 */
[----:B------:R-:W-:-:S02]  /*1900*/  UMOV UR19, 0x10000000 ;  /* 0x1000000000137882 */ /* 0x000fc40000000000 */
[----:B------:R-:W-:Y:S01]  /*1910*/  UIADD3 UR8, UPT, UPT, UR8, 0x10400, URZ ;  /* 0x0001040008087890 */ /* 0x000fe2000fffe0ff */
[----:B------:R1:W-:Y:S01]  /*1920*/  UTMALDG.3D [UR32], [UR26], desc[UR18] ;  /* 0x000012201a0075b4 */ /* 0x0003e20008011000 */
[----:B------:R-:W-:Y:S01]  /*1930*/  UMOV UR12, UR36 ;  /* 0x00000024000c7c82 */ /* 0x000fe20008000000 */
[----:B------:R-:W-:Y:S01]  /*1940*/  UMOV UR9, UR33 ;  /* 0x0000002100097c82 */ /* 0x000fe20008000000 */
[----:B------:R-:W-:Y:S01]  /*1950*/  UMOV UR10, UR35 ;  /* 0x00000023000a7c82 */ /* 0x000fe20008000000 */
[----:B------:R-:W-:Y:S01]  /*1960*/  UIADD3 UR16, UPT, UPT, UR16, 0x1, URZ ;  /* 0x0000000110107890 */ /* 0x000fe2000fffe0ff */
[----:B------:R-:W-:Y:S01]  /*1970*/  UMOV UR24, UR5 ;  /* 0x0000000500187c82 */ /* 0x000fe20008000000 */
[----:B------:R-:W-:Y:S02]  /*1980*/  UMOV UR17, UR6 ;  /* 0x0000000600117c82 */ /* 0x000fe40008000000 */
[----:B------:R1:W-:Y:S01]  /*1990*/  UTMALDG.3D [UR8], [UR20], desc[UR18] ;  /* 0x00001208140075b4 */ /* 0x0003e20008011000 */
[----:B------:R-:W-:-:S09]  /*19a0*/  UISETP.NE.AND UP0, UPT, UR16, UR5, UPT ;  /* 0x000000051000728c */ /* 0x000fd2000bf05270 */
[----:B------:R-:W-:Y:S05]  /*19b0*/  BRA.U UP0, `(.L_x_25) ;  /* 0xfffffffd00607547 */ /* 0x000fea000b83ffff */
.L_x_20:
[----:B-1----:R-:W-:Y:S01]  /*19c0*/  ULEA UR8, UR6, UR4, 0x3 ;  /* 0x0000000406087291 */ /* 0x002fe2000f8e18ff */
[----:B------:R-:W-:Y:S01]  /*19d0*/  SHF.L.U32 R2, R15, 0x1f, RZ ;  /* 0x0000001f0f027819 */ /* 0x000fe200000006ff */
[----:B------:R-:W-:Y:S01]  /*19e0*/  @!P1 SYNCS.ARRIVE.TRANS64.A1T0 RZ, [UR4+0x98], RZ ;  /* 0x000098ffffff99a7 */ /* 0x000fe20008100004 */
[----:B------:R-:W-:-:S06]  /*19f0*/  UISETP.GT.AND UP0, UPT, UR15, UR14, UPT ;  /* 0x0000000e0f00728c */ /* 0x000fcc000bf04270 */
[----:B--2---:R1:W2:Y:S03]  /*1a00*/  SYNCS.PHASECHK.TRANS64.TRYWAIT P0, [UR8+0x28], R2 ;  /* 0x00002802ff0075a7 */ /* 0x0042a60008001108 */
[----:B------:R-:W-:Y:S05]  /*1a10*/  BRA.U !UP0, `(.L_x_26) ;  /* 0x0000000108ac7547 */ /* 0x000fea000b800000 */
[----:B------:R-:W-:Y:S01]  /*1a20*/  UIADD3 UR21, UPT, UPT, UR7, UR24, URZ ;  /* 0x0000001807157290 */ /* 0x000fe2000fffe0ff */
[----:B------:R-:W-:-:S11]  /*1a30*/  UMOV UR25, UR6 ;  /* 0x0000000600197c82 */ /* 0x000fd60008000000 */
.L_x_31:
[----:B-1----:R-:W-:Y:S01]  /*1a40*/  ULEA UR17, UR25, UR4, 0x3 ;  /* 0x0000000419117291 */ /* 0x002fe2000f8e18ff */
[----:B--2---:R-:W-:Y:S01]  /*1a50*/  @!P5 MOV R3, 0xa000 ;  /* 0x0000a0000003d802 */ /* 0x004fe20000000f00 */
[----:B--2---:R-:W-:Y:S10]  /*1a60*/  @P0 BRA `(.L_x_27) ;  /* 0x00000000000c0947 */ /* 0x004ff40003800000 */
[----:B------:R-:W-:-:S04]  /*1a70*/  SHF.L.U32 R5, R15, 0x1f, RZ ;  /* 0x0000001f0f057819 */ /* 0x000fc800000006ff */
[----:B------:R-:W2:Y:S02]  /*1a80*/  SYNCS.PHASECHK.TRANS64.TRYWAIT P0, [UR17+0x28], R5 ;  /* 0x00002805ff0075a7 */ /* 0x000ea40008001111 */
[----:B--2---:R-:W-:Y:S05]  /*1a90*/  @!P0 BRA `(.L_x_28) ;  /* 0x0000007400c88947 */ /* 0x004fea0003800000 */
.L_x_27:
[----:B------:R2:W-:Y:S01]  /*1aa0*/  @!P5 SYNCS.ARRIVE.TRANS64 RZ, [UR17], R3 ;  /* 0x00000003ffffd9a7 */ /* 0x0005e20008000011 */
[----:B------:R-:W-:Y:S04]  /*1ab0*/  BSSY.RECONVERGENT B0, `(.L_x_29) ;  /* 0x0000003000007945 */ /* 0x000fe80003800200 */
[----:B------:R-:W-:Y:S05]  /*1ac0*/  @P4 BRA `(.L_x_30) ;  /* 0x0000000000044947 */ /* 0x000fea0003800000 */
[----:B------:R-:W-:Y:S05]  /*1ad0*/  BPT.TRAP 0x1 ;  /* 0x000000040000795c */ /* 0x000fea0000300000 */
.L_x_30:
[----:B------:R-:W-:Y:S05]  /*1ae0*/  BSYNC.RECONVERGENT B0 ;  /* 0x0000000000007941 */ /* 0x000fea0003800200 */
.L_x_29:
        /* <DEDUP_REMOVED lines=10> */
[----:B------:R-:W-:Y:S01]  /*1b90*/  UIADD3 UR16, UPT, UPT, UR16, 0x6400, URZ ;  /* 0x0000640010107890 */ /* 0x000fe2000fffe0ff */
[----:B-1----:R-:W-:Y:S01]  /*1ba0*/  SHF.L.U32 R2, R15, 0x1f, RZ ;  /* 0x0000001f0f027819 */ /* 0x002fe200000006ff */
[----:B------:R-:W-:Y:S02]  /*1bb0*/  UIADD3.X UR31, UPT, UPT, URZ, UR23, URZ, UP1, !UPT ;  /* 0x00000017ff1f7290 */ /* 0x000fe40008ffe4ff */
[----:B------:R-:W-:Y:S01]  /*1bc0*/  UIADD3.X UR29, UPT, UPT, URZ, UR23, URZ, UP0, !UPT ;  /* 0x00000017ff1d7290 */ /* 0x000fe200087fe4ff */
[----:B------:R1:W1:Y:S01]  /*1bd0*/  SYNCS.PHASECHK.TRANS64.TRYWAIT P0, [UR8+0x28], R2 ;  /* 0x00002802ff0075a7 */ /* 0x0002620008001108 */
[----:B------:R-:W-:Y:S01]  /*1be0*/  ULEA UR8, UR25, UR4, 0xf ;  /* 0x0000000419087291 */ /* 0x000fe2000f8e78ff */
[----:B------:R-:W-:Y:S01]  /*1bf0*/  UMOV UR26, 0x0 ;  /* 0x00000000001a7882 */ /* 0x000fe20000000000 */
[----:B------:R-:W-:-:S02]  /*1c00*/  UMOV UR27, 0x10000000 ;  /* 0x10000000001b7882 */ /* 0x000fc40000000000 */
[----:B------:R-:W-:Y:S01]  /*1c10*/  UIADD3 UR8, UPT, UPT, UR8, 0x10400, URZ ;  /* 0x0001040008087890 */ /* 0x000fe2000fffe0ff */
[----:B------:R-:W-:Y:S01]  /*1c20*/  UMOV UR18, UR34 ;  /* 0x0000002200127c82 */ /* 0x000fe20008000000 */
[----:B------:R-:W-:Y:S01]  /*1c30*/  UMOV UR20, UR36 ;  /* 0x0000002400147c82 */ /* 0x000fe20008000000 */
[----:B------:R-:W-:Y:S01]  /*1c40*/  UMOV UR12, UR36 ;  /* 0x00000024000c7c82 */ /* 0x000fe20008000000 */
[----:B------:R-:W-:Y:S01]  /*1c50*/  UMOV UR9, UR17 ;  /* 0x0000001100097c82 */ /* 0x000fe20008000000 */
[----:B------:R-:W-:Y:S01]  /*1c60*/  UMOV UR10, UR19 ;  /* 0x00000013000a7c82 */ /* 0x000fe20008000000 */
[----:B------:R1:W-:Y:S01]  /*1c70*/  UTMALDG.3D [UR16], [UR30], desc[UR26] ;  /* 0x00001a101e0075b4 */ /* 0x0003e20008011000 */
[----:B------:R-:W-:Y:S01]  /*1c80*/  UIADD3 UR24, UPT, UPT, UR24, 0x1, URZ ;  /* 0x0000000118187890 */ /* 0x000fe2000fffe0ff */
[----:B------:R-:W-:-:S03]  /*1c90*/  UMOV UR25, UR6 ;  /* 0x0000000600197c82 */ /* 0x000fc60008000000 */
[----:B------:R-:W-:Y:S01]  /*1ca0*/  UISETP.NE.AND UP0, UPT, UR24, UR21, UPT ;  /* 0x000000151800728c */ /* 0x000fe2000bf05270 */
[----:B------:R1:W-:Y:S08]  /*1cb0*/  UTMALDG.3D [UR8], [UR28], desc[UR26] ;  /* 0x00001a081c0075b4 */ /* 0x0003f00008011000 */
[----:B------:R-:W-:Y:S05]  /*1cc0*/  BRA.U UP0, `(.L_x_31) ;  /* 0xfffffffd005c7547 */ /* 0x000fea000b83ffff */
.L_x_26:
[C---:B-1----:R-:W-:Y:S01]  /*1cd0*/  LEA R2, R14.reuse, UR4, 0x3 ;  /* 0x000000040e027c11 */ /* 0x042fe2000f8e18ff */
[----:B------:R-:W-:Y:S01]  /*1ce0*/  NOP ;  /* 0x0000000000007918 */ /* 0x000fe20000000000 */
[----:B--2---:R-:W-:Y:S02]  /*1cf0*/  SHF.L.U32 R3, R13, 0x1f, RZ ;  /* 0x0000001f0d037819 */ /* 0x004fe400000006ff */
[----:B------:R-:W-:Y:S02]  /*1d00*/  LEA R4, R14, UR4, 0x4 ;  /* 0x000000040e047c11 */ /* 0x000fe4000f8e20ff */
[----:B------:R-:W1:Y:S02]  /*1d10*/  SYNCS.PHASECHK.TRANS64.TRYWAIT P0, [R2+URZ+0xa0], R3 ;  /* 0x0000a003020075a7 */ /* 0x000e6400080011ff */
[----:B-1----:R-:W-:Y:S05]  /*1d20*/  @!P0 BRA `(.L_x_32) ;  /* 0x00000074003c8947 */ /* 0x002fea0003800000 */
.L_x_129:
[----:B------:R-:W2:Y:S01]  /*1d30*/  LDS.128 R4, [R4+0x130] ;  /* 0x0001300004047984 */ /* 0x000ea20000000c00 */
[----:B---3--:R-:W-:Y:S01]  /*1d40*/  ISETP.GE.AND P0, PT, R40, 0x1, PT ;  /* 0x000000012800780c */ /* 0x008fe20003f06270 */
[----:B-1----:R-:W-:Y:S01]  /*1d50*/  VIADD R2, R2, 0xb0 ;  /* 0x000000b002027836 */ /* 0x002fe20000000000 */
[----:B------:R-:W-:Y:S01]  /*1d60*/  @!PT LDS RZ, [RZ] ;  /* 0x00000000fffff984 */ /* 0x000fe20000000800 */
[----:B------:R-:W-:Y:S01]  /*1d70*/  @!PT LDS RZ, [RZ] ;  /* 0x00000000fffff984 */ /* 0x000fe20000000800 */
[----:B------:R-:W-:Y:S01]  /*1d80*/  @!PT LDS RZ, [RZ] ;  /* 0x00000000fffff984 */ /* 0x000fe20000000800 */
[----:B------:R-:W-:Y:S01]  /*1d90*/  @!PT LDS RZ, [RZ] ;  /* 0x00000000fffff984 */ /* 0x000fe20000000800 */
[----:B------:R1:W-:Y:S06]  /*1da0*/  MEMBAR.ALL.CTA ;  /* 0x0000000000007992 */ /* 0x0003ec0000008000 */
[----:B-1----:R-:W1:Y:S01]  /*1db0*/  FENCE.VIEW.ASYNC.S ;  /* 0x00000000000073c6 */ /* 0x002e620000000000 */
[----:B------:R-:W-:-:S04]  /*1dc0*/  PRMT R2, RZ, 0x654, R2 ;  /* 0x00000654ff027816 */ /* 0x000fc80000000002 */
[----:B-1----:R1:W-:Y:S01]  /*1dd0*/  SYNCS.ARRIVE.TRANS64.RED.A1T0 RZ, [R2+URZ], RZ ;  /* 0x000000ff02ff79a7 */ /* 0x0023e200081004ff */
[----:B--2---:R-:W-:-:S13]  /*1de0*/  LOP3.LUT P2, RZ, R6, 0x1, RZ, 0xc0, !PT ;  /* 0x0000000106ff7812 */ /* 0x004fda000784c0ff */
[----:B------:R-:W-:Y:S01]  /*1df0*/  @P2 SHF.R.U32.HI R3, RZ, 0x10, R5 ;  /* 0x00000010ff032819 */ /* 0x000fe20000011605 */
[----:B------:R-:W-:Y:S01]  /*1e00*/  VOTEU.ANY UP0, P2 ;  /* 0x0000000000ff7886 */ /* 0x000fe20001000100 */
[----:B------:R-:W-:Y:S02]  /*1e10*/  @P2 MOV R11, R4 ;  /* 0x00000004000b2202 */ /* 0x000fe40000000f00 */
[----:B------:R-:W-:Y:S02]  /*1e20*/  @P2 R2UR.BROADCAST UR8, R3 ;  /* 0x00000000030822ca */ /* 0x000fe400008e0000 */
[----:B------:R-:W-:-:S11]  /*1e30*/  @P2 LOP3.LUT R8, R5, 0xffff, RZ, 0xc0, !PT ;  /* 0x0000ffff05082812 */ /* 0x000fd600078ec0ff */
[----:B------:R-:W-:Y:S01]  /*1e40*/  @UP0 UMOV UR36, UR8 ;  /* 0x0000000800240c82 */ /* 0x000fe20008000000 */
[----:B-1----:R-:W-:Y:S05]  /*1e50*/  @!P0 BRA `(.L_x_33) ;  /* 0x0000000000b88947 */ /* 0x002fea0003800000 */
[----:B------:R-:W4:Y:S01]  /*1e60*/  LDC.64 R4, c[0x0][0xb18] ;  /* 0x0002c600ff047b82 */ /* 0x000f220000000a00 */
[----:B------:R-:W-:-:S07]  /*1e70*/  ISETP.NE.AND P3, PT, R40, 0x1, PT ;  /* 0x000000012800780c */ /* 0x000fce0003f65270 */
[----:B------:R-:W1:Y:S08]  /*1e80*/  LDC.64 R6, c[0x0][0xb10] ;  /* 0x0002c400ff067b82 */ /* 0x000e700000000a00 */
[----:B------:R-:W2:Y:S08]  /*1e90*/  LDC R16, c[0x0][0xb20] ;  /* 0x0002c800ff107b82 */ /* 0x000eb00000000800 */
[----:B------:R-:W3:Y:S01]  /*1ea0*/  LDC R18, c[0x0][0xb0c] ;  /* 0x0002c300ff127b82 */ /* 0x000ee20000000800 */
[----:B----4-:R-:W-:Y:S01]  /*1eb0*/  IMAD.HI.U32 R17, R0, R5, RZ ;  /* 0x0000000500117227 */ /* 0x010fe200078e00ff */
[----:B------:R-:W-:-:S03]  /*1ec0*/  ISETP.NE.AND P0, PT, R4, 0x1, PT ;  /* 0x000000010400780c */ /* 0x000fc60003f05270 */
[----:B------:R-:W-:-:S03]  /*1ed0*/  IMAD.HI.U32 R5, R8, R5, RZ ;  /* 0x0000000508057227 */ /* 0x000fc600078e00ff */
[----:B------:R-:W4:Y:S01]  /*1ee0*/  LDC.64 R2, c[0x0][0xb28] ;  /* 0x0002ca00ff027b82 */ /* 0x000f220000000a00 */
[----:B-1----:R-:W-:-:S04]  /*1ef0*/  IMAD.HI.U32 R20, R9, R6, RZ ;  /* 0x0000000609147227 */ /* 0x002fc800078e00ff */
[----:B------:R-:W-:Y:S01]  /*1f00*/  IMAD.HI.U32 R22, R11, R6, RZ ;  /* 0x000000060b167227 */ /* 0x000fe200078e00ff */
[----:B------:R-:W-:Y:S02]  /*1f10*/  SHF.R.U32.HI R20, RZ, R7, R20 ;  /* 0x00000007ff147219 */ /* 0x000fe40000011614 */
[-C--:B--2---:R-:W-:Y:S02]  /*1f20*/  SHF.R.U32.HI R17, RZ, R16.reuse, R17 ;  /* 0x00000010ff117219 */ /* 0x084fe40000011611 */
[----:B------:R-:W-:Y:S02]  /*1f30*/  SHF.R.U32.HI R5, RZ, R16, R5 ;  /* 0x00000010ff057219 */ /* 0x000fe40000011605 */
[----:B------:R-:W-:Y:S02]  /*1f40*/  SEL R17, R0, R17, !P0 ;  /* 0x0000001100117207 */ /* 0x000fe40004000000 */
[----:B------:R-:W-:Y:S02]  /*1f50*/  SHF.R.U32.HI R22, RZ, R7, R22 ;  /* 0x00000007ff167219 */ /* 0x000fe40000011616 */
[----:B---3--:R-:W-:-:S02]  /*1f60*/  ISETP.NE.AND P1, PT, R18, 0x1, PT ;  /* 0x000000011200780c */ /* 0x008fc40003f25270 */
[----:B------:R-:W-:Y:S02]  /*1f70*/  SEL R5, R8, R5, !P0 ;  /* 0x0000000508057207 */ /* 0x000fe40004000000 */
[----:B------:R-:W-:Y:S02]  /*1f80*/  SEL R19, R9, R20, !P1 ;  /* 0x0000001409137207 */ /* 0x000fe40004800000 */
[----:B------:R-:W-:Y:S01]  /*1f90*/  SEL R7, R11, R22, !P1 ;  /* 0x000000160b077207 */ /* 0x000fe20004800000 */
[----:B----4-:R-:W-:-:S04]  /*1fa0*/  IMAD.HI.U32 R20, R17, R2, RZ ;  /* 0x0000000211147227 */ /* 0x010fc800078e00ff */
[----:B------:R-:W-:Y:S01]  /*1fb0*/  IMAD.HI.U32 R6, R19, R2, RZ ;  /* 0x0000000213067227 */ /* 0x000fe200078e00ff */
[----:B------:R-:W-:-:S04]  /*1fc0*/  @P3 SHF.R.U32.HI R17, RZ, R3, R20 ;  /* 0x00000003ff113219 */ /* 0x000fc80000011614 */
[----:B------:R-:W-:Y:S01]  /*1fd0*/  @P3 SHF.R.U32.HI R19, RZ, R3, R6 ;  /* 0x00000003ff133219 */ /* 0x000fe20000011606 */
[----:B------:R-:W-:-:S04]  /*1fe0*/  IMAD R17, R40, R17, RZ ;  /* 0x0000001128117224 */ /* 0x000fc800078e02ff */
[----:B------:R-:W-:Y:S01]  /*1ff0*/  IMAD R6, R40, R19, RZ ;  /* 0x0000001328067224 */ /* 0x000fe200078e02ff */
[C---:B------:R-:W-:Y:S02]  /*2000*/  ISETP.GE.AND P0, PT, R5.reuse, R17, PT ;  /* 0x000000110500720c */ /* 0x040fe40003f06270 */
[----:B------:R-:W-:Y:S02]  /*2010*/  IADD3 R17, PT, PT, -R5, RZ, RZ ;  /* 0x000000ff05117210 */ /* 0x000fe40007ffe1ff */
[----:B------:R-:W-:Y:S01]  /*2020*/  ISETP.GE.OR P0, PT, R7, R6, P0 ;  /* 0x000000060700720c */ /* 0x000fe20000706670 */
[----:B------:R-:W-:-:S04]  /*2030*/  IMAD.HI.U32 R6, R5, R2, RZ ;  /* 0x0000000205067227 */ /* 0x000fc800078e00ff */
[----:B------:R-:W-:Y:S01]  /*2040*/  IMAD R8, R4, R17, R8 ;  /* 0x0000001104087224 */ /* 0x000fe200078e0208 */
[----:B------:R-:W-:-:S04]  /*2050*/  SHF.R.U32.HI R6, RZ, R3, R6 ;  /* 0x00000003ff067219 */ /* 0x000fc80000011606 */
[----:B------:R-:W-:-:S03]  /*2060*/  SEL R6, R5, R6, !P3 ;  /* 0x0000000605067207 */ /* 0x000fc60005800000 */
[----:B------:R-:W-:-:S04]  /*2070*/  @!P0 IMAD.HI.U32 R16, R7, R2, RZ ;  /* 0x0000000207108227 */ /* 0x000fc800078e00ff */
[----:B------:R-:W-:Y:S01]  /*2080*/  IMAD.MOV R2, RZ, RZ, -R6 ;  /* 0x000000ffff027224 */ /* 0x000fe200078e0a06 */
[----:B------:R-:W-:-:S03]  /*2090*/  @!P0 SHF.R.U32.HI R16, RZ, R3, R16 ;  /* 0x00000003ff108219 */ /* 0x000fc60000011610 */
[----:B------:R-:W-:Y:S01]  /*20a0*/  IMAD R2, R40, R2, R5 ;  /* 0x0000000228027224 */ /* 0x000fe200078e0205 */
        /* <DEDUP_REMOVED lines=9> */
.L_x_33:
[----:B------:R-:W1:Y:S02]  /*2140*/  LDCU UR8, c[0x0][0xb30] ;  /* 0x00016600ff0877ac */ /* 0x000e640008000800 */
[----:B-1----:R-:W-:-:S09]  /*2150*/  UISETP.NE.AND UP0, UPT, UR8, 0x1, UPT ;  /* 0x000000010800788c */ /* 0x002fd2000bf05270 */
[----:B------:R-:W-:Y:S05]  /*2160*/  BRA.U UP0, `(.L_x_34) ;  /* 0x0000000100407547 */ /* 0x000fea000b800000 */
[----:B------:R-:W1:Y:S08]  /*2170*/  LDC.64 R4, c[0x0][0xb10] ;  /* 0x0002c400ff047b82 */ /* 0x000e700000000a00 */
[----:B------:R-:W2:Y:S08]  /*2180*/  LDC.64 R2, c[0x0][0xb18] ;  /* 0x0002c600ff027b82 */ /* 0x000eb00000000a00 */
[----:B------:R-:W3:Y:S08]  /*2190*/  LDC R6, c[0x0][0xb20] ;  /* 0x0002c800ff067b82 */ /* 0x000ef00000000800 */
[----:B------:R-:W4:Y:S01]  /*21a0*/  LDC R16, c[0x0][0xb0c] ;  /* 0x0002c300ff107b82 */ /* 0x000f220000000800 */
[----:B-1----:R-:W-:-:S05]  /*21b0*/  IMAD.HI.U32 R4, R11, R4, RZ ;  /* 0x000000040b047227 */ /* 0x002fca00078e00ff */
[----:B------:R-:W-:Y:S01]  /*21c0*/  SHF.R.U32.HI R4, RZ, R5, R4 ;  /* 0x00000005ff047219 */ /* 0x000fe20000011604 */
[----:B--2---:R-:W-:Y:S01]  /*21d0*/  IMAD.HI.U32 R3, R8, R3, RZ ;  /* 0x0000000308037227 */ /* 0x004fe200078e00ff */
[----:B------:R-:W-:-:S04]  /*21e0*/  ISETP.NE.AND P0, PT, R2, 0x1, PT ;  /* 0x000000010200780c */ /* 0x000fc80003f05270 */
[----:B---3--:R-:W-:-:S04]  /*21f0*/  SHF.R.U32.HI R3, RZ, R6, R3 ;  /* 0x00000006ff037219 */ /* 0x008fc80000011603 */
[----:B------:R-:W-:Y:S02]  /*2200*/  SEL R3, R8, R3, !P0 ;  /* 0x0000000308037207 */ /* 0x000fe40004000000 */
[----:B----4-:R-:W-:-:S04]  /*2210*/  ISETP.NE.AND P1, PT, R16, 0x1, PT ;  /* 0x000000011000780c */ /* 0x010fc80003f25270 */
[----:B------:R-:W-:-:S05]  /*2220*/  SEL R4, R11, R4, !P1 ;  /* 0x000000040b047207 */ /* 0x000fca0004800000 */
[----:B------:R-:W-:Y:S02]  /*2230*/  IMAD.IADD R5, R3, 0x1, -R4 ;  /* 0x0000000103057824 */ /* 0x000fe400078e0a04 */
[----:B------:R-:W-:Y:S02]  /*2240*/  IMAD.IADD R3, R4, 0x1, -R3 ;  /* 0x0000000104037824 */ /* 0x000fe400078e0a03 */
[----:B------:R-:W-:Y:S02]  /*2250*/  IMAD R11, R5, R16, R11 ;  /* 0x00000010050b7224 */ /* 0x000fe400078e020b */
[----:B------:R-:W-:-:S07]  /*2260*/  IMAD R8, R3, R2, R8 ;  /* 0x0000000203087224 */ /* 0x000fce00078e0208 */
.L_x_34:
[----:B------:R-:W-:Y:S01]  /*2270*/  VIADD R14, R14, 0x1 ;  /* 0x000000010e0e7836 */ /* 0x000fe20000000000 */
[----:B------:R-:W-:Y:S01]  /*2280*/  PLOP3.LUT P1, PT, PT, PT, PT, 0x80, 0x8 ;  /* 0x000000000008781c */ /* 0x000fe20003f2f070 */
[----:B------:R-:W-:Y:S02]  /*2290*/  IMAD.IADD R21, R11, 0x1, R90 ;  /* 0x000000010b157824 */ /* 0x000fe400078e025a */
[----:B------:R-:W-:Y:S01]  /*22a0*/  IMAD.IADD R20, R8, 0x1, R83 ;  /* 0x0000000108147824 */ /* 0x000fe200078e0253 */
[----:B------:R-:W-:-:S04]  /*22b0*/  ISETP.NE.AND P0, PT, R14, 0x2, PT ;  /* 0x000000020e00780c */ /* 0x000fc80003f05270 */
[----:B------:R-:W-:Y:S02]  /*22c0*/  SEL R2, RZ, 0x1, P0 ;  /* 0x00000001ff027807 */ /* 0x000fe40000000000 */
[----:B------:R-:W-:Y:S02]  /*22d0*/  SEL R14, R14, RZ, P0 ;  /* 0x000000ff0e0e7207 */ /* 0x000fe40000000000 */
[----:B------:R-:W-:Y:S01]  /*22e0*/  LOP3.LUT R13, R13, R2, RZ, 0x3c, !PT ;  /* 0x000000020d0d7212 */ /* 0x000fe200078e3cff */
[----:B------:R-:W-:Y:S06]  /*22f0*/  @P2 BRA `(.L_x_35) ;  /* 0xfffffff000982947 */ /* 0x000fec000383ffff */
[----:B------:R-:W-:Y:S01]  /*2300*/  UIADD3 UR4, UPT, UPT, UR4, 0x28, URZ ;  /* 0x0000002804047890 */ /* 0x000fe2000fffe0ff */
[----:B------:R-:W-:-:S03]  /*2310*/  SHF.L.U32 R3, R15, 0x1f, RZ ;  /* 0x0000001f0f037819 */ /* 0x000fc600000006ff */
[----:B------:R-:W-:-:S09]  /*2320*/  ULEA UR5, UR6, UR4, 0x3 ;  /* 0x0000000406057291 */ /* 0x000fd2000f8e18ff */
[----:B------:R-:W1:Y:S02]  /*2330*/  SYNCS.PHASECHK.TRANS64.TRYWAIT P0, [UR5], R3 ;  /* 0x00000003ff0075a7 */ /* 0x000e640008001105 */
[----:B-1----:R-:W-:Y:S05]  /*2340*/  @!P0 BRA `(.L_x_36) ;  /* 0x0000006c00c88947 */ /* 0x002fea0003800000 */
.L_x_131:
[----:B------:R-:W-:-:S04]  /*2350*/  UIADD3 UR6, UPT, UPT, UR6, 0x1, URZ ;  /* 0x0000000106067890 */ /* 0x000fc8000fffe0ff */
[----:B------:R-:W-:-:S04]  /*2360*/  UISETP.NE.AND UP0, UPT, UR6, 0x5, UPT ;  /* 0x000000050600788c */ /* 0x000fc8000bf05270 */
[----:B------:R-:W-:Y:S02]  /*2370*/  USEL UR7, URZ, 0x1, UP0 ;  /* 0x00000001ff077887 */ /* 0x000fe40008000000 */
[----:B------:R-:W-:-:S04]  /*2380*/  USEL UR6, UR6, URZ, UP0 ;  /* 0x000000ff06067287 */ /* 0x000fc80008000000 */
[----:B------:R-:W-:Y:S01]  /*2390*/  ULEA UR5, UR6, UR4, 0x3 ;  /* 0x0000000406057291 */ /* 0x000fe2000f8e18ff */
[----:B------:R-:W-:-:S04]  /*23a0*/  LOP3.LUT R2, R15, UR7, RZ, 0x3c, !PT ;  /* 0x000000070f027c12 */ /* 0x000fc8000f8e3cff */
[----:B-1----:R-:W-:-:S04]  /*23b0*/  SHF.L.U32 R3, R2, 0x1f, RZ ;  /* 0x0000001f02037819 */ /* 0x002fc800000006ff */
[----:B------:R-:W1:Y:S02]  /*23c0*/  SYNCS.PHASECHK.TRANS64.TRYWAIT P0, [UR5], R3 ;  /* 0x00000003ff0075a7 */ /* 0x000e640008001105 */
[----:B-1----:R-:W-:Y:S05]  /*23d0*/  @!P0 BRA `(.L_x_37) ;  /* 0x0000006c00bc8947 */ /* 0x002fea0003800000 */
.L_x_133:
        /* <DEDUP_REMOVED lines=9> */
.L_x_135:
        /* <DEDUP_REMOVED lines=9> */
.L_x_137:
[----:B------:R-:W-:-:S04]  /*2500*/  UIADD3 UR6, UPT, UPT, UR6, 0x1, URZ ;  /* 0x0000000106067890 */ /* 0x000fc8000fffe0ff */
[----:B------:R-:W-:-:S04]  /*2510*/  UISETP.NE.AND UP0, UPT, UR6, 0x5, UPT ;  /* 0x000000050600788c */ /* 0x000fc8000bf05270 */
[----:B------:R-:W-:Y:S02]  /*2520*/  USEL UR5, URZ, 0x1, UP0 ;  /* 0x00000001ff057887 */ /* 0x000fe40008000000 */
[----:B------:R-:W-:-:S04]  /*2530*/  USEL UR6, UR6, URZ, UP0 ;  /* 0x000000ff06067287 */ /* 0x000fc80008000000 */
[----:B------:R-:W-:Y:S01]  /*2540*/  ULEA UR6, UR6, UR4, 0x3 ;  /* 0x0000000406067291 */ /* 0x000fe2000f8e18ff */
[----:B-1----:R-:W-:-:S04]  /*2550*/  LOP3.LUT R3, R2, UR5, RZ, 0x3c, !PT ;  /* 0x0000000502037c12 */ /* 0x002fc8000f8e3cff */
[----:B------:R-:W-:Y:S01]  /*2560*/  SHF.L.U32 R3, R3, 0x1f, RZ ;  /* 0x0000001f03037819 */ /* 0x000fe200000006ff */
[----:B----4-:R-:W-:-:S07]  /*2570*/  IMAD.U32 R0, RZ, RZ, UR6 ;  /* 0x00000006ff007e24 */ /* 0x010fce000f8e00ff */
.L_x_40:
[----:B-1----:R1:W2:Y:S02]  /*2580*/  SYNCS.PHASECHK.TRANS64.TRYWAIT P0, [R0+URZ], R3 ;  /* 0x00000003000075a7 */ /* 0x0022a400080011ff */
[----:B--2---:R-:W-:Y:S05]  /*2590*/  @!P0 NANOSLEEP.SYNCS 0x989680 ;  /* 0x009896800000895d */ /* 0x004fea0003900000 */
[----:B------:R-:W2:Y:S02]  /*25a0*/  @!P0 SYNCS.PHASECHK.TRANS64 P0, [R0+URZ], R3 ;  /* 0x00000003000085a7 */ /* 0x000ea400080010ff */
[----:B--2---:R-:W-:Y:S05]  /*25b0*/  @P0 EXIT ;  /* 0x000000000000094d */ /* 0x004fea0003800000 */
[----:B------:R-:W-:Y:S05]  /*25c0*/  BRA `(.L_x_40) ;  /* 0xfffffffc00ec7947 */ /* 0x000fea000383ffff */
.L_x_17:
[----:B------:R-:W-:-:S04]  /*25d0*/  UISETP.NE.AND UP1, UPT, UR37, URZ, UPT ;  /* 0x000000ff2500728c */ /* 0x000fc8000bf25270 */
[----:B------:R-:W-:-:S09]  /*25e0*/  UISETP.NE.OR UP1, UPT, UR8, 0x1, UP1 ;  /* 0x000000010800788c */ /* 0x000fd20008f25670 */
[----:B------:R-:W-:Y:S05]  /*25f0*/  BRA.U UP1, `(.L_x_41) ;  /* 0x0000000501487547 */ /* 0x000fea000b800000 */
[----:B------:R-:W-:Y:S01]  /*2600*/  ISETP.NE.AND P2, PT, R2, RZ, PT ;  /* 0x000000ff0200720c */ /* 0x000fe20003f45270 */
[----:B------:R-:W-:Y:S01]  /*2610*/  IMAD.MOV.U32 R12, RZ, RZ, 0x1 ;  /* 0x00000001ff0c7424 */ /* 0x000fe200078e00ff */
[----:B------:R-:W-:Y:S02]  /*2620*/  CS2R R10, SRZ ;  /* 0x00000000000a7805 */ /* 0x000fe4000001ff00 */
[----:B------:R-:W-:Y:S01]  /*2630*/  CS2R R8, SRZ ;  /* 0x0000000000087805 */ /* 0x000fe2000001ff00 */
[----:B------:R-:W-:Y:S01]  /*2640*/  UMOV UR4, 0x400 ;  /* 0x0000040000047882 */ /* 0x000fe20000000000 */
[----:B------:R-:W-:Y:S01]  /*2650*/  UMOV UR6, URZ ;  /* 0x000000ff00067c82 */ /* 0x000fe20008000000 */
[----:B------:R-:W-:-:S12]  /*2660*/  ULEA UR37, UR37, UR4, 0x18 ;  /* 0x0000000425257291 */ /* 0x000fd8000f8ec0ff */
.L_x_45:
[----:B------:R-:W-:Y:S02]  /*2670*/  LEA R0, R8, UR37, 0x3 ;  /* 0x0000002508007c11 */ /* 0x000fe4000f8e18ff */
[----:B------:R-:W-:-:S03]  /*2680*/  SHF.L.U32 R5, R9, 0x1f, RZ ;  /* 0x0000001f09057819 */ /* 0x000fc600000006ff */
[----:B------:R-:W-:Y:S01]  /*2690*/  VIADD R4, R0, 0x110 ;  /* 0x0000011000047836 */ /* 0x000fe20000000000 */
[----:B------:R-:W1:Y:S02]  /*26a0*/  SYNCS.PHASECHK.TRANS64.TRYWAIT P0, [R0+URZ+0x100], R5 ;  /* 0x00010005000075a7 */ /* 0x000e6400080011ff */
[----:B-1----:R-:W-:Y:S05]  /*26b0*/  @!P0 BRA `(.L_x_42) ;  /* 0x0000006c004c8947 */ /* 0x002fea0003800000 */
.L_x_138:
[----:B------:R-:W-:Y:S01]  /*26c0*/  ULEA UR5, UR6, UR37, 0x3 ;  /* 0x0000002506057291 */ /* 0x000fe2000f8e18ff */
[----:B------:R-:W-:Y:S02]  /*26d0*/  PRMT R4, RZ, 0x654, R4 ;  /* 0x00000654ff047816 */ /* 0x000fe40000000004 */
[----:B-1----:R-:W-:Y:S01]  /*26e0*/  SHF.L.U32 R5, R12, 0x1f, RZ ;  /* 0x0000001f0c057819 */ /* 0x002fe200000006ff */
[----:B------:R-:W-:Y:S01]  /*26f0*/  UIADD3 UR4, UPT, UPT, UR5, 0xa0, URZ ;  /* 0x000000a005047890 */ /* 0x000fe2000fffe0ff */
[----:B------:R1:W-:Y:S05]  /*2700*/  SYNCS.ARRIVE.TRANS64.RED.A1T0 RZ, [R4+URZ], RZ ;  /* 0x000000ff04ff79a7 */ /* 0x0003ea00081004ff */
[----:B------:R-:W-:Y:S01]  /*2710*/  IMAD.U32 R7, RZ, RZ, UR4 ;  /* 0x00000004ff077e24 */ /* 0x000fe2000f8e00ff */
[----:B------:R-:W2:Y:S04]  /*2720*/  SYNCS.PHASECHK.TRANS64.TRYWAIT P0, [UR5+0xb0], R5 ;  /* 0x0000b005ff0075a7 */ /* 0x000ea80008001105 */
[----:B------:R-:W-:Y:S01]  /*2730*/  PRMT R6, R2, 0x654, R7 ;  /* 0x0000065402067816 */ /* 0x000fe20000000007 */
[----:B-1----:R-:W-:Y:S01]  /*2740*/  @!P2 IMAD.MOV.U32 R4, RZ, RZ, 0x10 ;  /* 0x00000010ff04a424 */ /* 0x002fe200078e00ff */
[----:B--2---:R-:W-:Y:S06]  /*2750*/  @!P0 BRA `(.L_x_43) ;  /* 0x0000006c00388947 */ /* 0x004fec0003800000 */
.L_x_140:
[----:B------:R-:W-:Y:S01]  /*2760*/  ULEA UR4, UR6, UR37, 0x4 ;  /* 0x0000002506047291 */ /* 0x000fe2000f8e20ff */
[----:B------:R-:W-:Y:S01]  /*2770*/  SEL R3, R6, R3, !P2 ;  /* 0x0000000306037207 */ /* 0x000fe20005000000 */
[----:B------:R-:W-:Y:S01]  /*2780*/  UIADD3 UR5, UPT, UPT, UR5, 0xa0, URZ ;  /* 0x000000a005057890 */ /* 0x000fe2000fffe0ff */
[----:B-1----:R-:W-:Y:S01]  /*2790*/  LEA R0, R11, UR37, 0x3 ;  /* 0x000000250b007c11 */ /* 0x002fe2000f8e18ff */
[----:B------:R-:W-:Y:S01]  /*27a0*/  UIADD3 UR4, UPT, UPT, UR4, 0x130, URZ ;  /* 0x0000013004047890 */ /* 0x000fe2000fffe0ff */
[----:B------:R-:W-:Y:S01]  /*27b0*/  SHF.L.U32 R5, R10, 0x1f, RZ ;  /* 0x0000001f0a057819 */ /* 0x000fe200000006ff */
[----:B------:R1:W-:Y:S01]  /*27c0*/  @!P2 SYNCS.ARRIVE.TRANS64.RED RZ, [R3+URZ], R4 ;  /* 0x0000000403ffa9a7 */ /* 0x0003e200080004ff */
[----:B------:R-:W-:Y:S01]  /*27d0*/  UIADD3 UR6, UPT, UPT, UR6, 0x1, URZ ;  /* 0x0000000106067890 */ /* 0x000fe2000fffe0ff */
[----:B------:R-:W-:-:S03]  /*27e0*/  VIADD R8, R8, 0x1 ;  /* 0x0000000108087836 */ /* 0x000fc60000000000 */
[----:B------:R-:W-:Y:S02]  /*27f0*/  UISETP.NE.AND UP0, UPT, UR6, 0x2, UPT ;  /* 0x000000020600788c */ /* 0x000fe4000bf05270 */
[----:B------:R-:W-:Y:S06]  /*2800*/  UGETNEXTWORKID.BROADCAST [UR4], [UR5] ;  /* 0x00000000040073ca */ /* 0x000fec0008000100 */
[----:B------:R-:W-:Y:S01]  /*2810*/  USEL UR4, URZ, 0x1, UP0 ;  /* 0x00000001ff047887 */ /* 0x000fe20008000000 */
[----:B------:R-:W-:Y:S01]  /*2820*/  ISETP.NE.AND P0, PT, R8, 0x2, PT ;  /* 0x000000020800780c */ /* 0x000fe20003f05270 */
[----:B------:R-:W-:Y:S01]  /*2830*/  USEL UR6, UR6, URZ, UP0 ;  /* 0x000000ff06067287 */ /* 0x000fe20008000000 */
[----:B------:R-:W2:Y:S03]  /*2840*/  SYNCS.PHASECHK.TRANS64.TRYWAIT P1, [R0+URZ+0xa0], R5 ;  /* 0x0000a005000075a7 */ /* 0x000ea600080211ff */
[----:B------:R-:W-:Y:S01]  /*2850*/  LOP3.LUT R12, R12, UR4, RZ, 0x3c, !PT ;  /* 0x000000040c0c7c12 */ /* 0x000fe2000f8e3cff */
[----:B-12---:R-:W-:Y:S07]  /*2860*/  @!P1 BRA `(.L_x_44) ;  /* 0x0000006c000c9947 */ /* 0x006fee0003800000 */
.L_x_141:
[C---:B------:R-:W-:Y:S01]  /*2870*/  LEA R4, R11.reuse, UR37, 0x4 ;  /* 0x000000250b047c11 */ /* 0x040fe2000f8e20ff */
[----:B-1----:R-:W-:Y:S01]  /*2880*/  VIADD R0, R0, 0xb0 ;  /* 0x000000b000007836 */ /* 0x002fe20000000000 */
[----:B------:R-:W-:Y:S01]  /*2890*/  SEL R8, R8, RZ, P0 ;  /* 0x000000ff08087207 */ /* 0x000fe20000000000 */
[----:B------:R-:W-:-:S03]  /*28a0*/  VIADD R11, R11, 0x1 ;  /* 0x000000010b0b7836 */ /* 0x000fc60000000000 */
[----:B------:R-:W1:Y:S01]  /*28b0*/  LDS.128 R4, [R4+0x130] ;  /* 0x0001300004047984 */ /* 0x000e620000000c00 */
[----:B------:R-:W-:Y:S02]  /*28c0*/  PRMT R0, RZ, 0x654, R0 ;  /* 0x00000654ff007816 */ /* 0x000fe40000000000 */
[C---:B------:R-:W-:Y:S01]  /*28d0*/  ISETP.NE.AND P1, PT, R11.reuse, 0x2, PT ;  /* 0x000000020b00780c */ /* 0x040fe20003f25270 */
[----:B------:R-:W-:Y:S01]  /*28e0*/  @!PT LDS RZ, [RZ] ;  /* 0x00000000fffff984 */ /* 0x000fe20000000800 */
[----:B------:R-:W-:Y:S01]  /*28f0*/  @!PT LDS RZ, [RZ] ;  /* 0x00000000fffff984 */ /* 0x000fe20000000800 */
[----:B------:R-:W-:Y:S01]  /*2900*/  @!PT LDS RZ, [RZ] ;  /* 0x00000000fffff984 */ /* 0x000fe20000000800 */
[----:B------:R-:W-:Y:S01]  /*2910*/  @!PT LDS RZ, [RZ] ;  /* 0x00000000fffff984 */ /* 0x000fe20000000800 */
[----:B------:R2:W-:Y:S06]  /*2920*/  MEMBAR.ALL.CTA ;  /* 0x0000000000007992 */ /* 0x0005ec0000008000 */
[----:B--2---:R-:W2:Y:S01]  /*2930*/  FENCE.VIEW.ASYNC.S ;  /* 0x00000000000073c6 */ /* 0x004ea20000000000 */
[----:B------:R-:W-:Y:S01]  /*2940*/  SEL R11, R11, RZ, P1 ;  /* 0x000000ff0b0b7207 */ /* 0x000fe20000800000 */
[----:B--2---:R2:W-:Y:S01]  /*2950*/  SYNCS.ARRIVE.TRANS64.RED.A1T0 RZ, [R0+URZ], RZ ;  /* 0x000000ff00ff79a7 */ /* 0x0045e200081004ff */
[----:B-1----:R-:W-:-:S02]  /*2960*/  LOP3.LUT P3, RZ, R6, 0x1, RZ, 0xc0, !PT ;  /* 0x0000000106ff7812 */ /* 0x002fc4000786c0ff */
[----:B------:R-:W-:-:S04]  /*2970*/  SEL R5, RZ, 0x1, P1 ;  /* 0x00000001ff057807 */ /* 0x000fc80000800000 */
[----:B------:R-:W-:Y:S02]  /*2980*/  LOP3.LUT R10, R10, R5, RZ, 0x3c, !PT ;  /* 0x000000050a0a7212 */ /* 0x000fe400078e3cff */
[----:B--2---:R-:W-:-:S04]  /*2990*/  SEL R0, RZ, 0x1, P0 ;  /* 0x00000001ff007807 */ /* 0x004fc80000000000 */
[----:B------:R-:W-:Y:S01]  /*29a0*/  LOP3.LUT R9, R9, R0, RZ, 0x3c, !PT ;  /* 0x0000000009097212 */ /* 0x000fe200078e3cff */
[----:B------:R-:W-:Y:S06]  /*29b0*/  @P3 BRA `(.L_x_45) ;  /* 0xfffffffc002c3947 */ /* 0x000fec000383ffff */
[----:B------:R-:W-:Y:S01]  /*29c0*/  ULEA UR5, UR6, UR37, 0x3 ;  /* 0x0000002506057291 */ /* 0x000fe2000f8e18ff */
[----:B------:R-:W-:-:S08]  /*29d0*/  SHF.L.U32 R3, R12, 0x1f, RZ ;  /* 0x0000001f0c037819 */ /* 0x000fd000000006ff */
[----:B------:R-:W1:Y:S02]  /*29e0*/  SYNCS.PHASECHK.TRANS64 P0, [UR5+0xb0], R3 ;  /* 0x0000b003ff0075a7 */ /* 0x000e640008001005 */
[----:B-1----:R-:W-:Y:S05]  /*29f0*/  @P0 BRA `(.L_x_46) ;  /* 0x0000000000080947 */ /* 0x002fea0003800000 */
[----:B------:R-:W1:Y:S02]  /*2a00*/  SYNCS.PHASECHK.TRANS64.TRYWAIT P0, [UR5+0xb0], R3 ;  /* 0x0000b003ff0075a7 */ /* 0x000e640008001105 */
[----:B-1----:R-:W-:Y:S05]  /*2a10*/  @!P0 BRA `(.L_x_47) ;  /* 0x0000006800b48947 */ /* 0x002fea0003800000 */
.L_x_46:
[----:B------:R-:W-:-:S04]  /*2a20*/  UIADD3 UR4, UPT, UPT, UR6, 0x1, URZ ;  /* 0x0000000106047890 */ /* 0x000fc8000fffe0ff */
[----:B------:R-:W-:-:S04]  /*2a30*/  UISETP.NE.AND UP0, UPT, UR4, 0x2, UPT ;  /* 0x000000020400788c */ /* 0x000fc8000bf05270 */
[----:B------:R-:W-:Y:S02]  /*2a40*/  USEL UR7, URZ, 0x1, UP0 ;  /* 0x00000001ff077887 */ /* 0x000fe40008000000 */
[----:B------:R-:W-:-:S04]  /*2a50*/  USEL UR4, UR4, URZ, UP0 ;  /* 0x000000ff04047287 */ /* 0x000fc80008000000 */
[----:B------:R-:W-:Y:S01]  /*2a60*/  ULEA UR4, UR4, UR37, 0x3 ;  /* 0x0000002504047291 */ /* 0x000fe2000f8e18ff */
[----:B-1----:R-:W-:-:S04]  /*2a70*/  LOP3.LUT R3, R12, UR7, RZ, 0x3c, !PT ;  /* 0x000000070c037c12 */ /* 0x002fc8000f8e3cff */
[----:B------:R-:W-:-:S04]  /*2a80*/  SHF.L.U32 R0, R3, 0x1f, RZ ;  /* 0x0000001f03007819 */ /* 0x000fc800000006ff */
[----:B------:R-:W1:Y:S02]  /*2a90*/  SYNCS.PHASECHK.TRANS64 P0, [UR4+0xb0], R0 ;  /* 0x0000b000ff0075a7 */ /* 0x000e640008001004 */
[----:B-1----:R-:W-:Y:S05]  /*2aa0*/  @P0 EXIT ;  /* 0x000000000000094d */ /* 0x002fea0003800000 */
[----:B------:R-:W-:Y:S02]  /*2ab0*/  SHF.L.U32 R3, R3, 0x1f, RZ ;  /* 0x0000001f03037819 */ /* 0x000fe400000006ff */
[----:B------:R-:W-:-:S07]  /*2ac0*/  MOV R0, UR4 ;  /* 0x0000000400007c02 */ /* 0x000fce0008000f00 */
.L_x_48:
[----:B-1----:R1:W2:Y:S02]  /*2ad0*/  SYNCS.PHASECHK.TRANS64.TRYWAIT P0, [R0+URZ+0xb0], R3 ;  /* 0x0000b003000075a7 */ /* 0x0022a400080011ff */
[----:B--2---:R-:W-:Y:S05]  /*2ae0*/  @!P0 NANOSLEEP.SYNCS 0x989680 ;  /* 0x009896800000895d */ /* 0x004fea0003900000 */
[----:B------:R-:W2:Y:S02]  /*2af0*/  @!P0 SYNCS.PHASECHK.TRANS64 P0, [R0+URZ+0xb0], R3 ;  /* 0x0000b003000085a7 */ /* 0x000ea400080010ff */
[----:B--2---:R-:W-:Y:S05]  /*2b00*/  @P0 EXIT ;  /* 0x000000000000094d */ /* 0x004fea0003800000 */
[----:B------:R-:W-:Y:S05]  /*2b10*/  BRA `(.L_x_48) ;  /* 0xfffffffc00ec7947 */ /* 0x000fea000383ffff */
.L_x_41:
[----:B------:R-:W-:-:S09]  /*2b20*/  UISETP.NE.AND UP1, UPT, UR8, URZ, UPT ;  /* 0x000000ff0800728c */ /* 0x000fd2000bf25270 */
[----:B------:R-:W-:Y:S05]  /*2b30*/  BRA.U UP1, `(.L_x_49) ;  /* 0x0000000d01c87547 */ /* 0x000fea000b800000 */
[----:B------:R-:W-:Y:S01]  /*2b40*/  UMOV UR4, 0x40 ;  /* 0x0000004000047882 */ /* 0x000fe20000000000 */
[----:B------:R-:W-:Y:S01]  /*2b50*/  NOP ;  /* 0x0000000000007918 */ /* 0x000fe20000000000 */
[----:B------:R-:W-:Y:S01]  /*2b60*/  ULEA UR4, UR37, UR4, 0x18 ;  /* 0x0000000425047291 */ /* 0x000fe2000f8ec0ff */
[----:B------:R-:W-:Y:S02]  /*2b70*/  UMOV UR5, 0x400 ;  /* 0x0000040000057882 */ /* 0x000fe40000000000 */
[----:B------:R-:W-:-:S06]  /*2b80*/  ULEA UR37, UR37, UR5, 0x18 ;  /* 0x0000000525257291 */ /* 0x000fcc000f8ec0ff */
[----:B------:R-:W1:Y:S02]  /*2b90*/  LDS.U8 R0, [UR4+0x1c] ;  /* 0x00001c04ff007984 */ /* 0x000e640008000000 */
[----:B-1----:R-:W-:-:S13]  /*2ba0*/  ISETP.NE.AND P0, PT, R0, RZ, PT ;  /* 0x000000ff0000720c */ /* 0x002fda0003f05270 */
[----:B------:R-:W-:Y:S05]  /*2bb0*/  @P0 BRA `(.L_x_50) ;  /* 0x0000000000580947 */ /* 0x000fea0003800000 */
[----:B------:R-:W-:-:S13]  /*2bc0*/  ELECT P0, URZ, PT ;  /* 0x0000000000ff782f */ /* 0x000fda0003800000 */
[----:B------:R-:W-:Y:S05]  /*2bd0*/  @!P0 BRA `(.L_x_51) ;  /* 0x0000000000608947 */ /* 0x000fea0003800000 */
[----:B------:R-:W-:Y:S01]  /*2be0*/  UMOV UR5, 0x10 ;  /* 0x0000001000057882 */ /* 0x000fe20000000000 */
[----:B------:R-:W-:Y:S01]  /*2bf0*/  HFMA2 R0, -RZ, RZ, 0, 5.9604644775390625e-08 ;  /* 0x00000001ff007431 */ /* 0x000fe200000001ff */
[----:B------:R-:W-:-:S03]  /*2c00*/  MOV R2, 0xffff ;  /* 0x0000ffff00027802 */ /* 0x000fc60000000f00 */
[----:B------:R-:W-:Y:S04]  /*2c10*/  DEPBAR.LE SB1, 0x36 ;  /* 0x00009d800000791a */ /* 0x000fe80000000000 */
[----:B------:R-:W1:Y:S02]  /*2c20*/  UTCATOMSWS.FIND_AND_SET.ALIGN UP0, UR5, UR5 ;  /* 0x00000005000575e3 */ /* 0x000e640008000800 */
[----:B-1----:R-:W-:Y:S01]  /*2c30*/  MOV R3, UR5 ;  /* 0x0000000500037c02 */ /* 0x002fe20008000f00 */
[----:B------:R-:W-:Y:S06]  /*2c40*/  BRA.U UP0, `(.L_x_52) ;  /* 0x0000000100187547 */ /* 0x000fec000b800000 */
.L_x_53:
[----:B------:R-:W-:Y:S05]  /*2c50*/  NANOSLEEP 0x64 ;  /* 0x000000640000795d */ /* 0x000fea0003800000 */
[----:B------:R-:W-:-:S05]  /*2c60*/  UMOV UR5, 0x10 ;  /* 0x0000001000057882 */ /* 0x000fca0000000000 */
[----:B------:R-:W-:Y:S04]  /*2c70*/  DEPBAR.LE SB1, 0x36 ;  /* 0x00009d800000791a */ /* 0x000fe80000000000 */
[----:B------:R-:W1:Y:S02]  /*2c80*/  UTCATOMSWS.FIND_AND_SET.ALIGN UP0, UR5, UR5 ;  /* 0x00000005000575e3 */ /* 0x000e640008000800 */
[----:B-1----:R-:W-:Y:S01]  /*2c90*/  MOV R3, UR5 ;  /* 0x0000000500037c02 */ /* 0x002fe20008000f00 */
[----:B------:R-:W-:Y:S05]  /*2ca0*/  BRA.U !UP0, `(.L_x_53) ;  /* 0xfffffffd08e87547 */ /* 0x000fea000b83ffff */
.L_x_52:
[-C--:B------:R-:W-:Y:S02]  /*2cb0*/  SHF.L.U32 R2, R2, R3.reuse, RZ ;  /* 0x0000000302027219 */ /* 0x080fe400000006ff */
[----:B------:R-:W-:Y:S01]  /*2cc0*/  SHF.L.U32 R0, R0, R3, RZ ;  /* 0x0000000300007219 */ /* 0x000fe200000006ff */
[----:B------:R-:W-:Y:S02]  /*2cd0*/  IMAD.SHL.U32 R3, R3, 0x20, RZ ;  /* 0x0000002003037824 */ /* 0x000fe400078e00ff */
[----:B------:R1:W-:Y:S04]  /*2ce0*/  ATOMS.OR RZ, [UR4+0x14], R2 ;  /* 0x00001402ffff798c */ /* 0x0003e8000b000004 */
[----:B------:R1:W-:Y:S04]  /*2cf0*/  ATOMS.OR RZ, [UR4+0x18], R0 ;  /* 0x00001800ffff798c */ /* 0x0003e8000b000004 */
[----:B------:R1:W-:Y:S01]  /*2d00*/  STS [UR37+0x150], R3 ;  /* 0x00015003ff007988 */ /* 0x0003e20008000825 */
[----:B------:R-:W-:Y:S05]  /*2d10*/  BRA `(.L_x_51) ;  /* 0x0000000000107947 */ /* 0x000fea0003800000 */
.L_x_50:
[----:B------:R-:W-:Y:S02]  /*2d20*/  MOV R0, 0xffffffff ;  /* 0xffffffff00007802 */ /* 0x000fe40000000f00 */
[----:B------:R-:W-:-:S03]  /*2d30*/  MOV R2, 0x2d60 ;  /* 0x00002d6000027802 */ /* 0x000fc60000000f00 */
[----:B------:R1:W-:Y:S04]  /*2d40*/  STS [UR37+0x150], R0 ;  /* 0x00015000ff007988 */ /* 0x0003e80008000825 */
[----:B-1-3-5:R-:W-:Y:S05]  /*2d50*/  CALL.REL.NOINC `($__internal_1_$__cuda_sm10x_tcgen05_guardrail_trap_phase_invalid_during_alloc) ;  /* 0x0000006c00f87944 */ /* 0x02afea0003c00000 */
.L_x_51:
[----:B------:R-:W-:Y:S05]  /*2d60*/  WARPSYNC.ALL ;  /* 0x0000000000007948 */ /* 0x000fea0003800000 */
[----:B------:R-:W2:Y:S01]  /*2d70*/  S2UR UR5, SR_CgaCtaId ;  /* 0x00000000000579c3 */ /* 0x000ea20000008800 */
[----:B------:R-:W-:Y:S01]  /*2d80*/  UMOV UR4, 0x400 ;  /* 0x0000040000047882 */ /* 0x000fe20000000000 */
[----:B------:R-:W-:-:S06]  /*2d90*/  NOP ;  /* 0x0000000000007918 */ /* 0x000fcc0000000000 */
[----:B------:R-:W-:Y:S06]  /*2da0*/  BAR.ARV 0x6, 0xa0 ;  /* 0x0182800000007b1d */ /* 0x000fec0000002000 */
[----:B------:R-:W4:Y:S01]  /*2db0*/  LDCU UR7, c[0x0][0x38c] ;  /* 0x00007180ff0777ac */ /* 0x000f220008000800 */
[----:B------:R-:W-:Y:S01]  /*2dc0*/  IMAD.MOV.U32 R11, RZ, RZ, 0x1 ;  /* 0x00000001ff0b7424 */ /* 0x000fe200078e00ff */
[----:B------:R-:W-:Y:S01]  /*2dd0*/  CS2R R8, SRZ ;  /* 0x0000000000087805 */ /* 0x000fe2000001ff00 */
[----:B------:R-:W-:Y:S01]  /*2de0*/  IMAD.MOV.U32 R10, RZ, RZ, RZ ;  /* 0x000000ffff0a7224 */ /* 0x000fe200078e00ff */
[----:B------:R-:W3:Y:S01]  /*2df0*/  LDCU UR6, c[0x0][0x38c] ;  /* 0x00007180ff0677ac */ /* 0x000ee20008000800 */
[----:B------:R-:W-:Y:S01]  /*2e00*/  UMOV UR14, URZ ;  /* 0x000000ff000e7c82 */ /* 0x000fe20008000000 */
[----:B------:R-:W-:Y:S01]  /*2e10*/  UMOV UR13, URZ ;  /* 0x000000ff000d7c82 */ /* 0x000fe20008000000 */
[----:B--2---:R-:W-:Y:S01]  /*2e20*/  ULEA UR5, UR5, UR4, 0x18 ;  /* 0x0000000405057291 */ /* 0x004fe2000f8ec0ff */
[----:B------:R-:W-:Y:S01]  /*2e30*/  UMOV UR24, 0x0 ;  /* 0x0000000000187882 */ /* 0x000fe20000000000 */
[----:B------:R-:W-:-:S02]  /*2e40*/  UMOV UR25, 0x44084a0 ;  /* 0x044084a000197882 */ /* 0x000fc40000000000 */
[----:B------:R-:W-:Y:S02]  /*2e50*/  UIADD3 UR10, UPT, UPT, UR5, 0x10400, URZ ;  /* 0x00010400050a7890 */ /* 0x000fe4000fffe0ff */
[----:B------:R-:W-:Y:S02]  /*2e60*/  UIADD3 UR15, UPT, UPT, UR5, 0x6400, URZ ;  /* 0x00006400050f7890 */ /* 0x000fe4000fffe0ff */
[----:B----4-:R-:W-:Y:S01]  /*2e70*/  UIADD3 UR7, UPT, UPT, UR7, 0x7f, URZ ;  /* 0x0000007f07077890 */ /* 0x010fe2000fffe0ff */
[----:B-1----:R-:W1:Y:S01]  /*2e80*/  LDS R0, [UR5+0x150] ;  /* 0x00015005ff007984 */ /* 0x002e620008000800 */
[----:B------:R-:W-:Y:S02]  /*2e90*/  USHF.R.U32.HI UR10, URZ, 0x4, UR10 ;  /* 0x00000004ff0a7899 */ /* 0x000fe4000801160a */
[----:B------:R-:W-:Y:S02]  /*2ea0*/  USHF.R.S32.HI UR4, URZ, 0x1f, UR7 ;  /* 0x0000001fff047899 */ /* 0x000fe40008011407 */
[----:B------:R-:W-:-:S02]  /*2eb0*/  USHF.R.U32.HI UR15, URZ, 0x4, UR15 ;  /* 0x00000004ff0f7899 */ /* 0x000fc4000801160f */
[----:B------:R-:W-:Y:S02]  /*2ec0*/  ULEA.HI UR4, UR4, UR7, URZ, 0x7 ;  /* 0x0000000704047291 */ /* 0x000fe4000f8f38ff */
[----:B------:R-:W-:Y:S02]  /*2ed0*/  ULOP3.LUT UR10, UR10, 0x3fff, URZ, 0xc0, !UPT ;  /* 0x00003fff0a0a7892 */ /* 0x000fe4000f8ec0ff */
[----:B------:R-:W-:Y:S01]  /*2ee0*/  USHF.R.S32.HI UR4, URZ, 0x7, UR4 ;  /* 0x00000007ff047899 */ /* 0x000fe20008011404 */
[----:B------:R-:W-:Y:S01]  /*2ef0*/  UMOV UR22, 0x0 ;  /* 0x0000000000167882 */ /* 0x000fe20000000000 */
[----:B------:R-:W-:Y:S02]  /*2f00*/  UMOV UR23, 0x44084a0 ;  /* 0x044084a000177882 */ /* 0x000fe40000000000 */
[----:B------:R-:W-:Y:S02]  /*2f10*/  UISETP.LT.AND UP0, UPT, UR4, 0x1, UPT ;  /* 0x000000010400788c */ /* 0x000fe4000bf01270 */
[----:B------:R-:W-:-:S02]  /*2f20*/  ULOP3.LUT UR15, UR15, 0x3fff, URZ, 0xc0, !UPT ;  /* 0x00003fff0f0f7892 */ /* 0x000fc4000f8ec0ff */
[----:B------:R-:W-:Y:S02]  /*2f30*/  USEL UR9, UR4, 0x1, !UP0 ;  /* 0x0000000104097887 */ /* 0x000fe4000c000000 */
[----:B------:R-:W-:Y:S02]  /*2f40*/  ULOP3.LUT UR10, UR10, 0x10000, URZ, 0xfc, !UPT ;  /* 0x000100000a0a7892 */ /* 0x000fe4000f8efcff */
[----:B------:R-:W-:Y:S02]  /*2f50*/  UIADD3 UR9, UPT, UPT, -UR9, URZ, URZ ;  /* 0x000000ff09097290 */ /* 0x000fe4000fffe1ff */
[----:B---3--:R-:W-:Y:S01]  /*2f60*/  UISETP.GE.AND UP3, UPT, UR6, 0x1, UPT ;  /* 0x000000010600788c */ /* 0x008fe2000bf66270 */
[----:B------:R-:W-:Y:S01]  /*2f70*/  UMOV UR20, 0x0 ;  /* 0x0000000000147882 */ /* 0x000fe20000000000 */
[----:B------:R-:W-:Y:S01]  /*2f80*/  UMOV UR21, 0x44084a0 ;  /* 0x044084a000157882 */ /* 0x000fe20000000000 */
[----:B------:R-:W-:Y:S01]  /*2f90*/  UMOV UR18, 0x0 ;  /* 0x0000000000127882 */ /* 0x000fe20000000000 */
[----:B------:R-:W-:Y:S01]  /*2fa0*/  UMOV UR19, 0x44084a0 ;  /* 0x044084a000137882 */ /* 0x000fe20000000000 */
[----:B-1----:R-:W-:-:S15]  /*2fb0*/  R2UR UR16, R0 ;  /* 0x00000000001072ca */ /* 0x002fde00000e0000 */
.L_x_60:
[----:B------:R-:W-:Y:S02]  /*2fc0*/  LEA R0, R10, UR5, 0x3 ;  /* 0x000000050a007c11 */ /* 0x000fe4000f8e18ff */
[----:B------:R-:W-:Y:S02]  /*2fd0*/  SHF.L.U32 R5, R9, 0x1f, RZ ;  /* 0x0000001f09057819 */ /* 0x000fe400000006ff */
[----:B------:R-:W-:Y:S01]  /*2fe0*/  PLOP3.LUT P0, PT, PT, PT, UP3, 0x80, 0x8 ;  /* 0x000000000008781c */ /* 0x000fe20003f0f038 */
[----:B------:R-:W-:Y:S01]  /*2ff0*/  VIADD R3, R0, 0xb0 ;  /* 0x000000b000037836 */ /* 0x000fe20000000000 */
[----:B-1----:R-:W1:Y:S02]  /*3000*/  SYNCS.PHASECHK.TRANS64.TRYWAIT P1, [R0+URZ+0xa0], R5 ;  /* 0x0000a005000075a7 */ /* 0x002e6400080211ff */
[----:B-1-3--:R-:W-:Y:S09]  /*3010*/  @!P1 BRA `(.L_x_54) ;  /* 0x00000064004c9947 */ /* 0x00aff20003800000 */
.L_x_143:
[----:B------:R-:W-:Y:S01]  /*3020*/  LEA R4, R10, UR5, 0x4 ;  /* 0x000000050a047c11 */ /* 0x000fe2000f8e20ff */
[----:B------:R-:W-:Y:S01]  /*3030*/  @UP3 ULEA UR6, UR13, UR5, 0x3 ;  /* 0x000000050d063291 */ /* 0x000fe2000f8e18ff */
[----:B------:R-:W-:Y:S01]  /*3040*/  PLOP3.LUT P2, PT, PT, PT, PT, 0x80, 0x8 ;  /* 0x000000000008781c */ /* 0x000fe20003f4f070 */
[----:B------:R-:W-:Y:S01]  /*3050*/  ULEA UR7, UR14, UR5, 0x3 ;  /* 0x000000050e077291 */ /* 0x000fe2000f8e18ff */
[----:B------:R-:W-:Y:S02]  /*3060*/  PRMT R3, RZ, 0x654, R3 ;  /* 0x00000654ff037816 */ /* 0x000fe40000000003 */
[----:B-1----:R-:W1:Y:S01]  /*3070*/  LDS.128 R4, [R4+0x130] ;  /* 0x0001300004047984 */ /* 0x002e620000000c00 */
[----:B------:R-:W-:Y:S02]  /*3080*/  @P0 SHF.L.U32 R2, R8, 0x1f, RZ ;  /* 0x0000001f08020819 */ /* 0x000fe400000006ff */
[----:B------:R-:W-:Y:S01]  /*3090*/  SHF.L.U32 R0, R11, 0x1f, RZ ;  /* 0x0000001f0b007819 */ /* 0x000fe200000006ff */
[----:B------:R-:W-:Y:S01]  /*30a0*/  @!PT LDS RZ, [RZ] ;  /* 0x00000000fffff984 */ /* 0x000fe20000000800 */
[----:B------:R-:W-:Y:S01]  /*30b0*/  @!PT LDS RZ, [RZ] ;  /* 0x00000000fffff984 */ /* 0x000fe20000000800 */
[----:B------:R-:W-:Y:S01]  /*30c0*/  @!PT LDS RZ, [RZ] ;  /* 0x00000000fffff984 */ /* 0x000fe20000000800 */
[----:B------:R-:W-:Y:S01]  /*30d0*/  @!PT LDS RZ, [RZ] ;  /* 0x00000000fffff984 */ /* 0x000fe20000000800 */
[----:B------:R2:W-:Y:S06]  /*30e0*/  MEMBAR.ALL.CTA ;  /* 0x0000000000007992 */ /* 0x0005ec0000008000 */
[----:B--2---:R-:W2:Y:S02]  /*30f0*/  FENCE.VIEW.ASYNC.S ;  /* 0x00000000000073c6 */ /* 0x004ea40000000000 */
[----:B--2---:R2:W-:Y:S01]  /*3100*/  SYNCS.ARRIVE.TRANS64.RED.A1T0 RZ, [R3+URZ], RZ ;  /* 0x000000ff03ff79a7 */ /* 0x0045e200081004ff */
[----:B------:R2:W3:Y:S01]  /*3110*/  @P0 SYNCS.PHASECHK.TRANS64.TRYWAIT P2, [UR6], R2 ;  /* 0x00000002ff0005a7 */ /* 0x0004e20008041106 */
[----:B------:R-:W-:Y:S01]  /*3120*/  ULEA.HI UR6, UR14, UR14, URZ, 0x1 ;  /* 0x0000000e0e067291 */ /* 0x000fe2000f8f08ff */
[----:B-1----:R-:W-:-:S03]  /*3130*/  LOP3.LUT P1, RZ, R6, 0x1, RZ, 0xc0, !PT ;  /* 0x0000000106ff7812 */ /* 0x002fc6000782c0ff */
[----:B------:R-:W-:Y:S02]  /*3140*/  USHF.L.U32 UR8, UR6, 0x7, URZ ;  /* 0x0000000706087899 */ /* 0x000fe400080006ff */
[----:B------:R-:W-:Y:S02]  /*3150*/  ULOP3.LUT UR6, UR6, 0xffe, URZ, 0xc0, !UPT ;  /* 0x00000ffe06067892 */ /* 0x000fe4000f8ec0ff */
[----:B------:R-:W-:Y:S02]  /*3160*/  ULOP3.LUT UR8, UR8, 0xffffff00, URZ, 0xc0, !UPT ;  /* 0xffffff0008087892 */ /* 0x000fe4000f8ec0ff */
[----:B------:R-:W-:Y:S02]  /*3170*/  UIADD3 UR6, UPT, UPT, -UR6, UR14, URZ ;  /* 0x0000000e06067290 */ /* 0x000fe4000fffe1ff */
[----:B------:R-:W-:Y:S01]  /*3180*/  UIADD3 UR8, UPT, UPT, UR16, UR8, URZ ;  /* 0x0000000810087290 */ /* 0x000fe2000fffe0ff */
[----:B------:R-:W1:Y:S03]  /*3190*/  SYNCS.PHASECHK.TRANS64.TRYWAIT P0, [UR7+0xe0], R0 ;  /* 0x0000e000ff0075a7 */ /* 0x000e660008001107 */
[----:B------:R-:W-:Y:S01]  /*31a0*/  ULEA UR8, UR6, UR8, 0x14 ;  /* 0x0000000806087291 */ /* 0x000fe2000f8ea0ff */
[----:B-123--:R-:W-:Y:S11]  /*31b0*/  @!P0 BRA `(.L_x_55) ;  /* 0x0000006000f88947 */ /* 0x00eff60003800000 */
.L_x_145:
[----:B------:R-:W-:Y:S01]  /*31c0*/  IADD3 R10, PT, PT, R10, 0x1, RZ ;  /* 0x000000010a0a7810 */ /* 0x000fe20007ffe0ff */
[----:B------:R-:W-:Y:S06]  /*31d0*/  BRA.U !UP3, `(.L_x_56) ;  /* 0x000000010bc07547 */ /* 0x000fec000b800000 */
[----:B------:R-:W-:Y:S01]  /*31e0*/  UPLOP3.LUT UP4, UPT, UPT, UPT, UPT, 0x40, 0x4 ;  /* 0x000000000004789c */ /* 0x000fe20003f8e870 */
[----:B------:R-:W-:Y:S01]  /*31f0*/  UMOV UR12, UR9 ;  /* 0x00000009000c7c82 */ /* 0x000fe20008000000 */
[----:B------:R-:W-:Y:S01]  /*3200*/  UMOV UR11, UR4 ;  /* 0x00000004000b7c82 */ /* 0x000fe20008000000 */
[----:B------:R-:W-:-:S08]  /*3210*/  UMOV UR17, UR13 ;  /* 0x0000000d00117c82 */ /* 0x000fd00008000000 */
.L_x_59:
[----:B------:R-:W-:Y:S02]  /*3220*/  UIADD3 UR12, UPT, UPT, UR12, 0x1, URZ ;  /* 0x000000010c0c7890 */ /* 0x000fe4000fffe0ff */
[----:B--2---:R-:W-:Y:S02]  /*3230*/  ULEA UR6, UR17, UR5, 0x3 ;  /* 0x0000000511067291 */ /* 0x004fe4000f8e18ff */
[----:B------:R-:W-:Y:S01]  /*3240*/  UISETP.NE.AND UP0, UPT, UR12, URZ, UPT ;  /* 0x000000ff0c00728c */ /* 0x000fe2000bf05270 */
[----:B---3--:R-:W-:Y:S10]  /*3250*/  @P2 BRA `(.L_x_57) ;  /* 0x00000000000c2947 */ /* 0x008ff40003800000 */
[----:B-1----:R-:W-:Y:S04]  /*3260*/  SHF.L.U32 R3, R8, 0x1f, RZ ;  /* 0x0000001f08037819 */ /* 0x002fe800000006ff */
[----:B------:R-:W1:Y:S02]  /*3270*/  SYNCS.PHASECHK.TRANS64.TRYWAIT P0, [UR6], R3 ;  /* 0x00000003ff0075a7 */ /* 0x000e640008001106 */
[----:B-1----:R-:W-:Y:S05]  /*3280*/  @!P0 BRA `(.L_x_58) ;  /* 0x0000006000dc8947 */ /* 0x002fea0003800000 */
.L_x_57:
[----:B------:R-:W-:Y:S01]  /*3290*/  UISETP.NE.AND UP1, UPT, UR11, 0x1, UPT ;  /* 0x000000010b00788c */ /* 0x000fe2000bf25270 */
[----:B------:R-:W-:Y:S01]  /*32a0*/  PLOP3.LUT P2, PT, PT, PT, PT, 0x80, 0x8 ;  /* 0x000000000008781c */ /* 0x000fe20003f4f070 */
[----:B------:R-:W-:Y:S02]  /*32b0*/  UIADD3 UR13, UPT, UPT, UR17, 0x1, URZ ;  /* 0x00000001110d7890 */ /* 0x000fe4000fffe0ff */
[----:B------:R-:W-:Y:S02]  /*32c0*/  ULEA UR28, UR17, UR15, 0x9 ;  /* 0x0000000f111c7291 */ /* 0x000fe4000f8e48ff */
[----:B------:R-:W-:Y:S01]  /*32d0*/  UISETP.NE.AND UP2, UPT, UR13, 0x5, UPT ;  /* 0x000000050d00788c */ /* 0x000fe2000bf45270 */
[----:B------:R-:W-:Y:S01]  /*32e0*/  PLOP3.LUT P0, PT, PT, PT, UP1, 0x80, 0x8 ;  /* 0x000000000008781c */ /* 0x000fe20003f0f018 */
[----:B------:R-:W-:Y:S02]  /*32f0*/  UIADD3 UR40, UPT, UPT, UR28, 0x80, URZ ;  /* 0x000000801c287890 */ /* 0x000fe4000fffe0ff */
[----:B------:R-:W-:Y:S02]  /*3300*/  USEL UR27, URZ, 0x1, UP2 ;  /* 0x00000001ff1b7887 */ /* 0x000fe40009000000 */
[----:B------:R-:W-:Y:S02]  /*3310*/  USEL UR13, UR13, URZ, UP2 ;  /* 0x000000ff0d0d7287 */ /* 0x000fe40009000000 */
[----:B------:R-:W-:Y:S02]  /*3320*/  UIADD3 UR36, UPT, UPT, UR28, 0x100, URZ ;  /* 0x000001001c247890 */ /* 0x000fe4000fffe0ff */
[----:B------:R-:W-:Y:S01]  /*3330*/  @UP1 ULEA UR26, UR13, UR5, 0x3 ;  /* 0x000000050d1a1291 */ /* 0x000fe2000f8e18ff */
[----:B------:R-:W-:Y:S01]  /*3340*/  LOP3.LUT R8, R8, UR27, RZ, 0x3c, !PT ;  /* 0x0000001b08087c12 */ /* 0x000fe2000f8e3cff */
[----:B------:R-:W-:Y:S02]  /*3350*/  UIADD3 UR32, UPT, UPT, UR28, 0x180, URZ ;  /* 0x000001801c207890 */ /* 0x000fe4000fffe0ff */
[----:B------:R-:W-:Y:S01]  /*3360*/  UIADD3 UR6, UPT, UPT, UR6, 0x28, URZ ;  /* 0x0000002806067890 */ /* 0x000fe2000fffe0ff */
[----:B-1----:R-:W-:Y:S01]  /*3370*/  @P0 SHF.L.U32 R0, R8, 0x1f, RZ ;  /* 0x0000001f08000819 */ /* 0x002fe200000006ff */
[----:B------:R-:W-:Y:S01]  /*3380*/  UIADD3 UR11, UPT, UPT, UR11, -0x1, URZ ;  /* 0xffffffff0b0b7890 */ /* 0x000fe2000fffe0ff */
[----:B------:R-:W-:Y:S02]  /*3390*/  UMOV UR29, 0x80004020 ;  /* 0x80004020001d7882 */ /* 0x000fe40000000000 */
[----:B------:R2:W3:Y:S01]  /*33a0*/  @P0 SYNCS.PHASECHK.TRANS64.TRYWAIT P2, [UR26], R0 ;  /* 0x00000000ff0005a7 */ /* 0x0004e2000804111a */
[----:B------:R-:W-:Y:S01]  /*33b0*/  ULEA UR26, UR17, UR10, 0xb ;  /* 0x0000000a111a7291 */ /* 0x000fe2000f8e58ff */
[----:B------:R-:W-:Y:S01]  /*33c0*/  UMOV UR27, 0x40004040 ;  /* 0x40004040001b7882 */ /* 0x000fe20000000000 */
[----:B------:R-:W-:Y:S02]  /*33d0*/  UMOV UR41, 0x80004020 ;  /* 0x8000402000297882 */ /* 0x000fe40000000000 */
[----:B------:R-:W-:Y:S02]  /*33e0*/  UIADD3 UR38, UPT, UPT, UR26, 0x2, URZ ;  /* 0x000000021a267890 */ /* 0x000fe4000fffe0ff */
[----:B------:R-:W-:Y:S02]  /*33f0*/  UIADD3 UR34, UPT, UPT, UR26, 0x4, URZ ;  /* 0x000000041a227890 */ /* 0x000fe4000fffe0ff */
[----:B------:R-:W-:Y:S01]  /*3400*/  UIADD3 UR30, UPT, UPT, UR26, 0x6, URZ ;  /* 0x000000061a1e7890 */ /* 0x000fe2000fffe0ff */
[----:B------:R2:W-:Y:S01]  /*3410*/  UTCIMMA gdesc[UR28], gdesc[UR26], tmem[UR8], tmem[UR24], idesc[UR25], UP4 ;  /* 0x00ff181a1c0075ea */ /* 0x0005e2000a000108 */
[----:B------:R-:W-:Y:S01]  /*3420*/  UPLOP3.LUT UP4, UPT, UPT, UPT, UPT, 0x80, 0x8 ;  /* 0x000000000008789c */ /* 0x000fe20003f8f070 */
[----:B------:R-:W-:Y:S01]  /*3430*/  UMOV UR39, 0x40004040 ;  /* 0x4000404000277882 */ /* 0x000fe20000000000 */
[----:B------:R-:W-:Y:S01]  /*3440*/  UMOV UR37, 0x80004020 ;  /* 0x8000402000257882 */ /* 0x000fe20000000000 */
[----:B------:R2:W-:Y:S01]  /*3450*/  UTCIMMA gdesc[UR40], gdesc[UR38], tmem[UR8], tmem[UR22], idesc[UR23], UPT ;  /* 0x00ff1626280075ea */ /* 0x0005e2000b800108 */
[----:B------:R-:W-:Y:S01]  /*3460*/  UMOV UR35, 0x40004040 ;  /* 0x4000404000237882 */ /* 0x000fe20000000000 */
[----:B------:R-:W-:Y:S01]  /*3470*/  UMOV UR33, 0x80004020 ;  /* 0x8000402000217882 */ /* 0x000fe20000000000 */
[----:B------:R-:W-:Y:S01]  /*3480*/  UMOV UR31, 0x40004040 ;  /* 0x40004040001f7882 */ /* 0x000fe20000000000 */
[----:B------:R2:W-:Y:S01]  /*3490*/  UTCIMMA gdesc[UR36], gdesc[UR34], tmem[UR8], tmem[UR20], idesc[UR21], UPT ;  /* 0x00ff1422240075ea */ /* 0x0005e2000b800108 */
[----:B------:R2:W-:Y:S01]  /*34a0*/  UTCIMMA gdesc[UR32], gdesc[UR30], tmem[UR8], tmem[UR18], idesc[UR19], UPT ;  /* 0x00ff121e200075ea */ /* 0x0005e2000b800108 */
[----:B------:R2:W-:Y:S01]  /*34b0*/  UTCBAR [UR6], URZ ;  /* 0x000000ff060073e9 */ /* 0x0005e200080000ff */
[----:B------:R-:W-:Y:S01]  /*34c0*/  UMOV UR17, UR13 ;  /* 0x0000000d00117c82 */ /* 0x000fe20008000000 */
[----:B------:R-:W-:Y:S05]  /*34d0*/  BRA.U UP0, `(.L_x_59) ;  /* 0xfffffffd00507547 */ /* 0x000fea000b83ffff */
.L_x_56:
[----:B------:R-:W-:Y:S01]  /*34e0*/  UIADD3 UR14, UPT, UPT, UR14, 0x1, URZ ;  /* 0x000000010e0e7890 */ /* 0x000fe2000fffe0ff */
[C---:B------:R-:W-:Y:S01]  /*34f0*/  ISETP.NE.AND P0, PT, R10.reuse, 0x2, PT ;  /* 0x000000020a00780c */ /* 0x040fe20003f05270 */
[----:B------:R-:W-:Y:S02]  /*3500*/  UIADD3 UR7, UPT, UPT, UR7, 0xc0, URZ ;  /* 0x000000c007077890 */ /* 0x000fe4000fffe0ff */
[----:B------:R-:W-:Y:S01]  /*3510*/  UISETP.NE.AND UP0, UPT, UR14, 0x4, UPT ;  /* 0x000000040e00788c */ /* 0x000fe2000bf05270 */
[----:B-12---:R-:W-:Y:S02]  /*3520*/  SEL R0, RZ, 0x1, P0 ;  /* 0x00000001ff007807 */ /* 0x006fe40000000000 */
[----:B------:R-:W-:Y:S01]  /*3530*/  SEL R10, R10, RZ, P0 ;  /* 0x000000ff0a0a7207 */ /* 0x000fe20000000000 */
[----:B------:R-:W-:Y:S01]  /*3540*/  USEL UR6, URZ, 0x1, UP0 ;  /* 0x00000001ff067887 */ /* 0x000fe20008000000 */
[----:B------:R-:W-:Y:S01]  /*3550*/  LOP3.LUT R9, R9, R0, RZ, 0x3c, !PT ;  /* 0x0000000009097212 */ /* 0x000fe200078e3cff */
[----:B------:R-:W-:Y:S01]  /*3560*/  USEL UR14, UR14, URZ, UP0 ;  /* 0x000000ff0e0e7287 */ /* 0x000fe20008000000 */
[----:B------:R1:W-:Y:S03]  /*3570*/  UTCBAR [UR7], URZ ;  /* 0x000000ff070073e9 */ /* 0x0003e600080000ff */
[----:B------:R-:W-:Y:S01]  /*3580*/  LOP3.LUT R11, R11, UR6, RZ, 0x3c, !PT ;  /* 0x000000060b0b7c12 */ /* 0x000fe2000f8e3cff */
[----:B------:R-:W-:Y:S07]  /*3590*/  @P1 BRA `(.L_x_60) ;  /* 0xfffffff800881947 */ /* 0x000fee000383ffff */
[----:B------:R-:W2:Y:S01]  /*35a0*/  S2UR UR4, SR_CgaCtaId ;  /* 0x00000000000479c3 */ /* 0x000ea20000008800 */
[----:B------:R-:W-:Y:S01]  /*35b0*/  ELECT P0, URZ, PT ;  /* 0x0000000000ff782f */ /* 0x000fe20003800000 */
[----:B------:R-:W-:Y:S01]  /*35c0*/  IMAD.MOV.U32 R0, RZ, RZ, 0x1 ;  /* 0x00000001ff007424 */ /* 0x000fe200078e00ff */
[----:B------:R-:W-:Y:S01]  /*35d0*/  UIADD3 UR5, UPT, UPT, UR5, 0xe0, URZ ;  /* 0x000000e005057890 */ /* 0x000fe2000fffe0ff */
[----:B------:R-:W-:Y:S01]  /*35e0*/  SHF.L.U32 R3, R11, 0x1f, RZ ;  /* 0x0000001f0b037819 */ /* 0x000fe200000006ff */
[----:B------:R-:W-:-:S03]  /*35f0*/  UMOV UR6, 0x40 ;  /* 0x0000004000067882 */ /* 0x000fc60000000000 */
[----:B------:R-:W-:Y:S01]  /*3600*/  UVIRTCOUNT.DEALLOC.SMPOOL 0x80 ;  /* 0x000000800000784c */ /* 0x000fe20000000000 */
[----:B--2---:R-:W-:Y:S02]  /*3610*/  ULEA UR4, UR4, UR6, 0x18 ;  /* 0x0000000604047291 */ /* 0x004fe4000f8ec0ff */
[----:B------:R-:W-:-:S07]  /*3620*/  ULEA UR6, UR14, UR5, 0x3 ;  /* 0x000000050e067291 */ /* 0x000fce000f8e18ff */
[----:B------:R2:W-:Y:S02]  /*3630*/  @P0 STS.U8 [UR4+0x1c], R0 ;  /* 0x00001c00ff000988 */ /* 0x0005e40008000004 */
[----:B------:R-:W4:Y:S02]  /*3640*/  SYNCS.PHASECHK.TRANS64.TRYWAIT P0, [UR6], R3 ;  /* 0x00000003ff0075a7 */ /* 0x000f240008001106 */
[----:B--2-4-:R-:W-:Y:S05]  /*3650*/  @!P0 BRA `(.L_x_61) ;  /* 0x0000006000008947 */ /* 0x014fea0003800000 */
.L_x_148:
[----:B-1----:R-:W-:-:S04]  /*3660*/  UIADD3 UR7, UPT, UPT, UR14, 0x1, URZ ;  /* 0x000000010e077890 */ /* 0x002fc8000fffe0ff */
[----:B------:R-:W-:-:S04]  /*3670*/  UISETP.NE.AND UP0, UPT, UR7, 0x4, UPT ;  /* 0x000000040700788c */ /* 0x000fc8000bf05270 */
[----:B------:R-:W-:Y:S02]  /*3680*/  USEL UR8, URZ, 0x1, UP0 ;  /* 0x00000001ff087887 */ /* 0x000fe40008000000 */
[----:B------:R-:W-:-:S04]  /*3690*/  USEL UR7, UR7, URZ, UP0 ;  /* 0x000000ff07077287 */ /* 0x000fc80008000000 */
[----:B------:R-:W-:Y:S01]  /*36a0*/  ULEA UR6, UR7, UR5, 0x3 ;  /* 0x0000000507067291 */ /* 0x000fe2000f8e18ff */
[----:B------:R-:W-:-:S04]  /*36b0*/  LOP3.LUT R2, R11, UR8, RZ, 0x3c, !PT ;  /* 0x000000080b027c12 */ /* 0x000fc8000f8e3cff */
[----:B--2---:R-:W-:-:S04]  /*36c0*/  SHF.L.U32 R3, R2, 0x1f, RZ ;  /* 0x0000001f02037819 */ /* 0x004fc800000006ff */
[----:B------:R-:W1:Y:S02]  /*36d0*/  SYNCS.PHASECHK.TRANS64.TRYWAIT P0, [UR6], R3 ;  /* 0x00000003ff0075a7 */ /* 0x000e640008001106 */
[----:B-1----:R-:W-:Y:S05]  /*36e0*/  @!P0 BRA `(.L_x_62) ;  /* 0x0000005c00f48947 */ /* 0x002fea0003800000 */
.L_x_150:
        /* <DEDUP_REMOVED lines=9> */
.L_x_152:
[----:B------:R-:W-:-:S04]  /*3780*/  UIADD3 UR7, UPT, UPT, UR7, 0x1, URZ ;  /* 0x0000000107077890 */ /* 0x000fc8000fffe0ff */
[----:B------:R-:W-:-:S04]  /*3790*/  UISETP.NE.AND UP0, UPT, UR7, 0x4, UPT ;  /* 0x000000040700788c */ /* 0x000fc8000bf05270 */
[----:B------:R-:W-:Y:S02]  /*37a0*/  USEL UR6, URZ, 0x1, UP0 ;  /* 0x00000001ff067887 */ /* 0x000fe40008000000 */
[----:B------:R-:W-:-:S04]  /*37b0*/  USEL UR7, UR7, URZ, UP0 ;  /* 0x000000ff07077287 */ /* 0x000fc80008000000 */
[----:B------:R-:W-:Y:S01]  /*37c0*/  ULEA UR7, UR7, UR5, 0x3 ;  /* 0x0000000507077291 */ /* 0x000fe2000f8e18ff */
[----:B-1----:R-:W-:-:S04]  /*37d0*/  LOP3.LUT R3, R2, UR6, RZ, 0x3c, !PT ;  /* 0x0000000602037c12 */ /* 0x002fc8000f8e3cff */
[----:B------:R-:W-:-:S04]  /*37e0*/  SHF.L.U32 R3, R3, 0x1f, RZ ;  /* 0x0000001f03037819 */ /* 0x000fc800000006ff */
[----:B------:R-:W1:Y:S02]  /*37f0*/  SYNCS.PHASECHK.TRANS64.TRYWAIT P0, [UR7], R3 ;  /* 0x00000003ff0075a7 */ /* 0x000e640008001107 */
[----:B-1----:R-:W-:Y:S05]  /*3800*/  @!P0 BRA `(.L_x_64) ;  /* 0x0000005c00dc8947 */ /* 0x002fea0003800000 */
.L_x_154:
[----:B------:R-:W-:Y:S01]  /*3810*/  NOP ;  /* 0x0000000000007918 */ /* 0x000fe20000000000 */
[----:B-1----:R-:W1:Y:S01]  /*3820*/  LDS R0, [UR4+0x14] ;  /* 0x00001404ff007984 */ /* 0x002e620008000800 */
[----:B------:R-:W-:Y:S01]  /*3830*/  ULOP3.LUT UR6, UR16, 0xffff, URZ, 0xc0, !UPT ;  /* 0x0000ffff10067892 */ /* 0x000fe2000f8ec0ff */
[----:B------:R-:W-:Y:S01]  /*3840*/  UMOV UR8, 0xffff ;  /* 0x0000ffff00087882 */ /* 0x000fe20000000000 */
[----:B------:R-:W-:Y:S02]  /*3850*/  UMOV UR5, 0x1 ;  /* 0x0000000100057882 */ /* 0x000fe40000000000 */
[----:B------:R-:W-:-:S04]  /*3860*/  USHF.R.U32.HI UR6, URZ, 0x5, UR6 ;  /* 0x00000005ff067899 */ /* 0x000fc80008011606 */
[----:B------:R-:W-:Y:S02]  /*3870*/  USHF.L.U32 UR8, UR8, UR6, URZ ;  /* 0x0000000608087299 */ /* 0x000fe400080006ff */
[----:B------:R-:W-:-:S04]  /*3880*/  USHF.L.U32 UR5, UR5, UR6, URZ ;  /* 0x0000000605057299 */ /* 0x000fc800080006ff */
[----:B-1----:R-:W-:-:S04]  /*3890*/  LOP3.LUT R0, R0, UR8, RZ, 0xc0, !PT ;  /* 0x0000000800007c12 */ /* 0x002fc8000f8ec0ff */
[----:B------:R-:W-:-:S13]  /*38a0*/  ISETP.NE.AND P0, PT, R0, UR8, PT ;  /* 0x0000000800007c0c */ /* 0x000fda000bf05270 */
[----:B------:R-:W-:Y:S05]  /*38b0*/  @P0 BRA `(.L_x_65) ;  /* 0x0000000000580947 */ /* 0x000fea0003800000 */
[----:B------:R-:W1:Y:S02]  /*38c0*/  LDS R0, [UR4+0x18] ;  /* 0x00001804ff007984 */ /* 0x000e640008000800 */
[----:B-1----:R-:W-:-:S04]  /*38d0*/  LOP3.LUT R0, R0, UR5, RZ, 0xc0, !PT ;  /* 0x0000000500007c12 */ /* 0x002fc8000f8ec0ff */
[----:B------:R-:W-:-:S13]  /*38e0*/  ISETP.NE.AND P0, PT, R0, UR5, PT ;  /* 0x0000000500007c0c */ /* 0x000fda000bf05270 */
[----:B------:R-:W-:Y:S05]  /*38f0*/  @P0 BRA `(.L_x_66) ;  /* 0x00000000003c0947 */ /* 0x000fea0003800000 */
[----:B------:R-:W1:Y:S01]  /*3900*/  S2R R2, SR_LANEID ;  /* 0x0000000000027919 */ /* 0x000e620000000000 */
[----:B------:R-:W-:Y:S01]  /*3910*/  ULOP3.LUT UR8, URZ, UR8, URZ, 0x33, !UPT ;  /* 0x00000008ff087292 */ /* 0x000fe2000f8e33ff */
[----:B------:R-:W-:Y:S01]  /*3920*/  LOP3.LUT R4, RZ, UR5, RZ, 0x33, !PT ;  /* 0x00000005ff047c12 */ /* 0x000fe2000f8e33ff */
[----:B------:R-:W-:Y:S02]  /*3930*/  VOTEU.ANY UR7, UPT, PT ;  /* 0x0000000000077886 */ /* 0x000fe400038e0100 */
[----:B------:R-:W-:Y:S01]  /*3940*/  UFLO.U32 UR7, UR7 ;  /* 0x00000007000772bd */ /* 0x000fe200080e0000 */
[----:B------:R-:W2:Y:S01]  /*3950*/  REDUX UR5, R4 ;  /* 0x00000000040573c4 */ /* 0x000ea20000000000 */
[----:B------:R-:W-:-:S06]  /*3960*/  IMAD.U32 R0, RZ, RZ, UR8 ;  /* 0x00000008ff007e24 */ /* 0x000fcc000f8e00ff */
[----:B------:R4:W-:Y:S01]  /*3970*/  UTCATOMSWS.AND URZ, UR8 ;  /* 0x0000000800ff79e3 */ /* 0x0009e20008000000 */
[----:B------:R-:W3:Y:S01]  /*3980*/  REDUX UR6, R0 ;  /* 0x00000000000673c4 */ /* 0x000ee20000000000 */
[----:B-1----:R-:W-:Y:S01]  /*3990*/  ISETP.EQ.U32.AND P0, PT, R2, UR7, PT ;  /* 0x0000000702007c0c */ /* 0x002fe2000bf02070 */
[----:B--2---:R-:W-:Y:S01]  /*39a0*/  IMAD.U32 R2, RZ, RZ, UR5 ;  /* 0x00000005ff027e24 */ /* 0x004fe2000f8e00ff */
[----:B---3--:R-:W-:-:S11]  /*39b0*/  MOV R3, UR6 ;  /* 0x0000000600037c02 */ /* 0x008fd60008000f00 */
[----:B------:R4:W-:Y:S04]  /*39c0*/  @P0 ATOMS.AND RZ, [UR4+0x14], R3 ;  /* 0x00001403ffff098c */ /* 0x0009e8000a800004 */
[----:B------:R4:W-:Y:S01]  /*39d0*/  @P0 ATOMS.AND RZ, [UR4+0x18], R2 ;  /* 0x00001802ffff098c */ /* 0x0009e2000a800004 */
[----:B------:R-:W-:Y:S05]  /*39e0*/  BRA `(.L_x_67) ;  /* 0x0000000000147947 */ /* 0x000fea0003800000 */
.L_x_66:
[----:B------:R-:W-:Y:S02]  /*39f0*/  MOV R2, 0x3a10 ;  /* 0x00003a1000027802 */ /* 0x000fe40000000f00 */
[----:B---3-5:R-:W-:Y:S05]  /*3a00*/  CALL.REL.NOINC `($__internal_0_$__cuda_sm10x_tcgen05_guardrail_trap_col_being_dealloced_not_returned_by_alloc) ;  /* 0x0000006000c07944 */ /* 0x028fea0003c00000 */
[----:B------:R-:W-:Y:S05]  /*3a10*/  BRA `(.L_x_67) ;  /* 0x0000000000087947 */ /* 0x000fea0003800000 */
.L_x_65:
[----:B------:R-:W-:Y:S02]  /*3a20*/  MOV R2, 0x3a40 ;  /* 0x00003a4000027802 */ /* 0x000fe40000000f00 */
[----:B---3-5:R-:W-:Y:S05]  /*3a30*/  CALL.REL.NOINC `($__internal_2_$__cuda_sm10x_tcgen05_guardrail_trap_unallocated_columns_being_dealloced) ;  /* 0x0000006000cc7944 */ /* 0x028fea0003c00000 */
.L_x_67:
[----:B------:R-:W-:Y:S01]  /*3a40*/  NOP ;  /* 0x0000000000007918 */ /* 0x000fe20000000000 */
[----:B----4-:R-:W-:Y:S05]  /*3a50*/  EXIT ;  /* 0x000000000000794d */ /* 0x010fea0003800000 */
.L_x_49:
[----:B------:R-:W-:-:S09]  /*3a60*/  UISETP.NE.OR UP2, UPT, UR8, 0x3, !UP2 ;  /* 0x000000030800788c */ /* 0x000fd2000d745670 */
[----:B------:R-:W-:Y:S05]  /*3a70*/  BRA.U UP2, `(.L_x_68) ;  /* 0x0000001102147547 */ /* 0x000fea000b800000 */
[----:B------:R-:W1:Y:S01]  /*3a80*/  LDC R0, c[0x0][0xb30] ;  /* 0x0002cc00ff007b82 */ /* 0x000e620000000800 */
[----:B------:R-:W2:Y:S01]  /*3a90*/  LDCU.64 UR8, c[0x0][0x888] ;  /* 0x00011100ff0877ac */ /* 0x000ea20008000a00 */
[----:B------:R-:W-:Y:S02]  /*3aa0*/  HFMA2 R29, -RZ, RZ, 0, 0 ;  /* 0x00000000ff1d7431 */ /* 0x000fe400000001ff */
[----:B------:R-:W-:Y:S01]  /*3ab0*/  IMAD.MOV.U32 R31, RZ, RZ, 0x1 ;  /* 0x00000001ff1f7424 */ /* 0x000fe200078e00ff */
[----:B------:R-:W-:Y:S01]  /*3ac0*/  MOV R23, 0x1000 ;  /* 0x0000100000177802 */ /* 0x000fe20000000f00 */
[----:B------:R-:W4:Y:S01]  /*3ad0*/  LDCU.64 UR4, c[0x0][0x890] ;  /* 0x00011200ff0477ac */ /* 0x000f220008000a00 */
[----:B------:R-:W-:Y:S01]  /*3ae0*/  IMAD.MOV.U32 R30, RZ, RZ, RZ ;  /* 0x000000ffff1e7224 */ /* 0x000fe200078e00ff */
[----:B------:R-:W3:Y:S01]  /*3af0*/  LDC R19, c[0x0][0x370] ;  /* 0x0000dc00ff137b82 */ /* 0x000ee20000000800 */
[----:B------:R-:W-:Y:S01]  /*3b00*/  UMOV UR7, 0x400 ;  /* 0x0000040000077882 */ /* 0x000fe20000000000 */
[----:B------:R-:W-:-:S02]  /*3b10*/  UPLOP3.LUT UP1, UPT, UPT, UPT, UPT, 0x40, 0x4 ;  /* 0x000000000004789c */ /* 0x000fc40003f2e870 */
[----:B------:R-:W-:-:S04]  /*3b20*/  ULEA UR7, UR37, UR7, 0x18 ;  /* 0x0000000725077291 */ /* 0x000fc8000f8ec0ff */
[----:B------:R-:W3:Y:S01]  /*3b30*/  LDC R2, c[0x0][0xb0c] ;  /* 0x0002c300ff027b82 */ /* 0x000ee20000000800 */
[----:B------:R-:W-:Y:S02]  /*3b40*/  UIADD3 UR13, UPT, UPT, UR7, 0x68, URZ ;  /* 0x00000068070d7890 */ /* 0x000fe4000fffe0ff */
[----:B--2---:R-:W-:Y:S02]  /*3b50*/  UISETP.NE.U32.AND UP2, UPT, UR8, URZ, UPT ;  /* 0x000000ff0800728c */ /* 0x004fe4000bf45070 */
[----:B------:R-:W-:Y:S02]  /*3b60*/  UIADD3 UR33, UPT, UPT, UR7, 0x50, URZ ;  /* 0x0000005007217890 */ /* 0x000fe4000fffe0ff */
[----:B----4-:R-:W-:Y:S01]  /*3b70*/  UISETP.NE.U32.AND UP3, UPT, UR4, URZ, UPT ;  /* 0x000000ff0400728c */ /* 0x010fe2000bf65070 */
[----:B------:R-:W2:Y:S01]  /*3b80*/  LDC R18, c[0x0][0xb20] ;  /* 0x0002c800ff127b82 */ /* 0x000ea20000000800 */
[----:B-1----:R-:W-:Y:S01]  /*3b90*/  ISETP.NE.AND P1, PT, R0, 0x1, PT ;  /* 0x000000010000780c */ /* 0x002fe20003f25270 */
[----:B------:R-:W-:-:S02]  /*3ba0*/  UISETP.NE.AND.EX UP2, UPT, UR9, URZ, UPT, UP2 ;  /* 0x000000ff0900728c */ /* 0x000fc4000bf45320 */
[----:B------:R-:W-:Y:S02]  /*3bb0*/  UIADD3 UR25, UPT, UPT, UR7, 0x58, URZ ;  /* 0x0000005807197890 */ /* 0x000fe4000fffe0ff */
[----:B------:R-:W-:Y:S02]  /*3bc0*/  UIADD3 UR17, UPT, UPT, UR7, 0x60, URZ ;  /* 0x0000006007117890 */ /* 0x000fe4000fffe0ff */
[----:B------:R-:W1:Y:S01]  /*3bd0*/  LDC.64 R32, c[0x0][0x348] ;  /* 0x0000d200ff207b82 */ /* 0x000e620000000a00 */
[----:B------:R-:W-:Y:S02]  /*3be0*/  UPRMT UR13, UR37, 0x654, UR13 ;  /* 0x00000654250d7896 */ /* 0x000fe4000800000d */
[----:B------:R-:W-:-:S05]  /*3bf0*/  UISETP.NE.AND.EX UP3, UPT, UR5, URZ, UPT, UP3 ;  /* 0x000000ff0500728c */ /* 0x000fca000bf65330 */
[----:B------:R-:W4:Y:S08]  /*3c00*/  LDC.64 R16, c[0x0][0xb10] ;  /* 0x0002c400ff107b82 */ /* 0x000f300000000a00 */
[----:B------:R-:W1:Y:S08]  /*3c10*/  LDC.64 R6, c[0x0][0xb18] ;  /* 0x0002c600ff067b82 */ /* 0x000e700000000a00 */
[----:B------:R-:W1:Y:S08]  /*3c20*/  LDC.64 R4, c[0x0][0xb28] ;  /* 0x0002ca00ff047b82 */ /* 0x000e700000000a00 */
[----:B--23--:R-:W1:Y:S02]  /*3c30*/  LDC R22, c[0x0][0x374] ;  /* 0x0000dd00ff167b82 */ /* 0x00ce640000000800 */
.L_x_79:
[C---:B------:R-:W-:Y:S02]  /*3c40*/  LEA R0, R30.reuse, UR7, 0x3 ;  /* 0x000000071e007c11 */ /* 0x040fe4000f8e18ff */
[----:B------:R-:W-:Y:S02]  /*3c50*/  SHF.L.U32 R3, R29, 0x1f, RZ ;  /* 0x0000001f1d037819 */ /* 0x000fe400000006ff */
[----:B------:R-:W-:Y:S02]  /*3c60*/  LEA R24, R30, UR7, 0x4 ;  /* 0x000000071e187c11 */ /* 0x000fe4000f8e20ff */
[----:B--2---:R-:W2:Y:S02]  /*3c70*/  SYNCS.PHASECHK.TRANS64.TRYWAIT P0, [R0+URZ+0xa0], R3 ;  /* 0x0000a003000075a7 */ /* 0x004ea400080011ff */
[----:B--2---:R-:W-:Y:S05]  /*3c80*/  @!P0 BRA `(.L_x_69) ;  /* 0x0000005800d48947 */ /* 0x004fea0003800000 */
.L_x_155:
[----:B------:R-:W-:Y:S01]  /*3c90*/  ISETP.GE.AND P0, PT, R40, 0x1, PT ;  /* 0x000000012800780c */ /* 0x000fe20003f06270 */
[----:B------:R-:W3:Y:S01]  /*3ca0*/  LDS.128 R24, [R24+0x130] ;  /* 0x0001300018187984 */ /* 0x000ee20000000c00 */
[----:B--2---:R-:W-:Y:S01]  /*3cb0*/  VIADD R0, R0, 0xb0 ;  /* 0x000000b000007836 */ /* 0x004fe20000000000 */
[----:B------:R-:W-:Y:S01]  /*3cc0*/  @!PT LDS RZ, [RZ] ;  /* 0x00000000fffff984 */ /* 0x000fe20000000800 */
[----:B------:R-:W-:Y:S01]  /*3cd0*/  @!PT LDS RZ, [RZ] ;  /* 0x00000000fffff984 */ /* 0x000fe20000000800 */
[----:B------:R-:W-:Y:S01]  /*3ce0*/  @!PT LDS RZ, [RZ] ;  /* 0x00000000fffff984 */ /* 0x000fe20000000800 */
[----:B------:R-:W-:Y:S01]  /*3cf0*/  @!PT LDS RZ, [RZ] ;  /* 0x00000000fffff984 */ /* 0x000fe20000000800 */
[----:B------:R2:W-:Y:S06]  /*3d00*/  MEMBAR.ALL.CTA ;  /* 0x0000000000007992 */ /* 0x0005ec0000008000 */
[----:B--2---:R-:W2:Y:S01]  /*3d10*/  FENCE.VIEW.ASYNC.S ;  /* 0x00000000000073c6 */ /* 0x004ea20000000000 */
[----:B------:R-:W-:Y:S04]  /*3d20*/  PRMT R0, RZ, 0x654, R0 ;  /* 0x00000654ff007816 */ /* 0x000fe80000000000 */
[----:B--2---:R2:W-:Y:S01]  /*3d30*/  SYNCS.ARRIVE.TRANS64.RED.A1T0 RZ, [R0+URZ], RZ ;  /* 0x000000ff00ff79a7 */ /* 0x0045e200081004ff */
[----:B---3--:R-:W-:Y:S11]  /*3d40*/  LOP3.LUT P3, RZ, R26, 0x1, RZ, 0xc0, !PT ;  /* 0x000000011aff7812 */ /* 0x008ff6000786c0ff */
[----:B------:R-:W-:Y:S02]  /*3d50*/  @!UPT UIADD3 URZ, UPT, UPT, URZ, URZ, URZ ;  /* 0x000000fffffff290 */ /* 0x000fe4000fffe0ff */
[----:B------:R-:W-:Y:S02]  /*3d60*/  @P3 MOV R13, R24 ;  /* 0x00000018000d3202 */ /* 0x000fe40000000f00 */
[----:B------:R-:W-:Y:S01]  /*3d70*/  @P3 LOP3.LUT R8, R25, 0xffff, RZ, 0xc0, !PT ;  /* 0x0000ffff19083812 */ /* 0x000fe200078ec0ff */
[----:B--2---:R-:W-:Y:S06]  /*3d80*/  @!P0 BRA `(.L_x_70) ;  /* 0x0000000000a48947 */ /* 0x004fec0003800000 */
[----:B-1----:R-:W-:Y:S01]  /*3d90*/  IMAD.HI.U32 R35, R22, R7, RZ ;  /* 0x0000000716237227 */ /* 0x002fe200078e00ff */
[----:B------:R-:W-:Y:S02]  /*3da0*/  ISETP.NE.AND P0, PT, R6, 0x1, PT ;  /* 0x000000010600780c */ /* 0x000fe40003f05270 */
[----:B------:R-:W-:Y:S01]  /*3db0*/  ISETP.NE.AND P2, PT, R40, 0x1, PT ;  /* 0x000000012800780c */ /* 0x000fe20003f45270 */
[----:B----4-:R-:W-:Y:S01]  /*3dc0*/  IMAD.HI.U32 R34, R19, R16, RZ ;  /* 0x0000001013227227 */ /* 0x010fe200078e00ff */
[----:B------:R-:W-:Y:S02]  /*3dd0*/  SHF.R.U32.HI R35, RZ, R18, R35 ;  /* 0x00000012ff237219 */ /* 0x000fe40000011623 */
[----:B------:R-:W-:Y:S01]  /*3de0*/  ISETP.NE.AND P4, PT, R2, 0x1, PT ;  /* 0x000000010200780c */ /* 0x000fe20003f85270 */
[----:B------:R-:W-:Y:S01]  /*3df0*/  IMAD.HI.U32 R36, R13, R16, RZ ;  /* 0x000000100d247227 */ /* 0x000fe200078e00ff */
[----:B------:R-:W-:Y:S02]  /*3e00*/  SHF.R.U32.HI R34, RZ, R17, R34 ;  /* 0x00000011ff227219 */ /* 0x000fe40000011622 */
[----:B------:R-:W-:Y:S01]  /*3e10*/  SEL R3, R22, R35, !P0 ;  /* 0x0000002316037207 */ /* 0x000fe20004000000 */
[C---:B------:R-:W-:Y:S01]  /*3e20*/  IMAD.HI.U32 R35, R8.reuse, R7, RZ ;  /* 0x0000000708237227 */ /* 0x040fe200078e00ff */
[----:B------:R-:W-:Y:S02]  /*3e30*/  SEL R11, R19, R34, !P4 ;  /* 0x00000022130b7207 */ /* 0x000fe40006000000 */
[----:B------:R-:W-:Y:S01]  /*3e40*/  SHF.R.U32.HI R36, RZ, R17, R36 ;  /* 0x00000011ff247219 */ /* 0x000fe20000011624 */
[----:B------:R-:W-:Y:S01]  /*3e50*/  IMAD.HI.U32 R38, R3, R4, RZ ;  /* 0x0000000403267227 */ /* 0x000fe200078e00ff */
[----:B------:R-:W-:Y:S03]  /*3e60*/  SHF.R.U32.HI R35, RZ, R18, R35 ;  /* 0x00000012ff237219 */ /* 0x000fe60000011623 */
[----:B------:R-:W-:Y:S01]  /*3e70*/  IMAD.HI.U32 R34, R11, R4, RZ ;  /* 0x000000040b227227 */ /* 0x000fe200078e00ff */
[----:B------:R-:W-:Y:S02]  /*3e80*/  @P2 SHF.R.U32.HI R3, RZ, R5, R38 ;  /* 0x00000005ff032219 */ /* 0x000fe40000011626 */
[----:B------:R-:W-:Y:S02]  /*3e90*/  SEL R9, R8, R35, !P0 ;  /* 0x0000002308097207 */ /* 0x000fe40004000000 */
[----:B------:R-:W-:Y:S01]  /*3ea0*/  @P2 SHF.R.U32.HI R11, RZ, R5, R34 ;  /* 0x00000005ff0b2219 */ /* 0x000fe20000011622 */
[C---:B------:R-:W-:Y:S01]  /*3eb0*/  IMAD R10, R40.reuse, R3, RZ ;  /* 0x00000003280a7224 */ /* 0x040fe200078e02ff */
[----:B------:R-:W-:Y:S01]  /*3ec0*/  SEL R3, R13, R36, !P4 ;  /* 0x000000240d037207 */ /* 0x000fe20006000000 */
[C---:B------:R-:W-:Y:S03]  /*3ed0*/  IMAD.HI.U32 R14, R9.reuse, R4, RZ ;  /* 0x00000004090e7227 */ /* 0x040fe600078e00ff */
[----:B------:R-:W-:Y:S01]  /*3ee0*/  ISETP.GE.AND P0, PT, R9, R10, PT ;  /* 0x0000000a0900720c */ /* 0x000fe20003f06270 */
[C---:B------:R-:W-:Y:S01]  /*3ef0*/  IMAD R12, R40.reuse, R11, RZ ;  /* 0x0000000b280c7224 */ /* 0x040fe200078e02ff */
[-C--:B------:R-:W-:Y:S04]  /*3f00*/  SHF.R.U32.HI R14, RZ, R5.reuse, R14 ;  /* 0x00000005ff0e7219 */ /* 0x080fe8000001160e */
[----:B------:R-:W-:Y:S02]  /*3f10*/  ISETP.GE.OR P0, PT, R3, R12, P0 ;  /* 0x0000000c0300720c */ /* 0x000fe40000706670 */
[----:B------:R-:W-:Y:S05]  /*3f20*/  SEL R15, R9, R14, !P2 ;  /* 0x0000000e090f7207 */ /* 0x000fea0005000000 */
[----:B------:R-:W-:Y:S04]  /*3f30*/  IMAD.MOV R14, RZ, RZ, -R15 ;  /* 0x000000ffff0e7224 */ /* 0x000fe800078e0a0f */
[----:B------:R-:W-:Y:S02]  /*3f40*/  IMAD R14, R40, R14, R9 ;  /* 0x0000000e280e7224 */ /* 0x000fe400078e0209 */
[C---:B------:R-:W-:Y:S05]  /*3f50*/  @!P0 IMAD.HI.U32 R10, R3.reuse, R4, RZ ;  /* 0x00000004030a8227 */ /* 0x040fea00078e00ff */
[----:B------:R-:W-:Y:S04]  /*3f60*/  @!P0 SHF.R.U32.HI R10, RZ, R5, R10 ;  /* 0x00000005ff0a8219 */ /* 0x000fe8000001160a */
[----:B------:R-:W-:Y:S01]  /*3f70*/  @!P0 SEL R0, R3, R10, !P2 ;  /* 0x0000000a03008207 */ /* 0x000fe20005000000 */
[----:B------:R-:W-:Y:S03]  /*3f80*/  IMAD.MOV R10, RZ, RZ, -R3 ;  /* 0x000000ffff0a7224 */ /* 0x000fe600078e0a03 */
[----:B------:R-:W-:Y:S01]  /*3f90*/  @!P0 IADD3 R15, PT, PT, R15, -R0, RZ ;  /* 0x800000000f0f8210 */ /* 0x000fe20007ffe0ff */
[----:B------:R-:W-:Y:S01]  /*3fa0*/  @!P0 IMAD R0, R11, R14, R0 ;  /* 0x0000000e0b008224 */ /* 0x000fe200078e0200 */
[----:B------:R-:W-:Y:S01]  /*3fb0*/  IADD3 R11, PT, PT, -R9, RZ, RZ ;  /* 0x000000ff090b7210 */ /* 0x000fe20007ffe1ff */
[----:B------:R-:W-:Y:S02]  /*3fc0*/  IMAD R13, R2, R10, R13 ;  /* 0x0000000a020d7224 */ /* 0x000fe400078e020d */
[----:B------:R-:W-:Y:S02]  /*3fd0*/  @!P0 IMAD R9, R15, R40, R3 ;  /* 0x000000280f098224 */ /* 0x000fe400078e0203 */
[----:B------:R-:W-:Y:S02]  /*3fe0*/  @!P0 IMAD.MOV.U32 R3, RZ, RZ, R0 ;  /* 0x000000ffff038224 */ /* 0x000fe400078e0000 */
[----:B------:R-:W-:Y:S02]  /*3ff0*/  IMAD R8, R6, R11, R8 ;  /* 0x0000000b06087224 */ /* 0x000fe400078e0208 */
[----:B------:R-:W-:Y:S02]  /*4000*/  IMAD R13, R3, R2, R13 ;  /* 0x00000002030d7224 */ /* 0x000fe400078e020d */
[----:B------:R-:W-:Y:S02]  /*4010*/  IMAD R8, R9, R6, R8 ;  /* 0x0000000609087224 */ /* 0x000fe400078e0208 */
.L_x_70:
[----:B------:R-:W-:Y:S05]  /*4020*/  BRA.U UP1, `(.L_x_71) ;  /* 0x0000000101107547 */ /* 0x000fea000b800000 */
[----:B------:R-:W-:Y:S04]  /*4030*/  MOV R0, UR6 ;  /* 0x0000000600007c02 */ /* 0x000fe80008000f00 */
[----:B------:R-:W-:Y:S04]  /*4040*/  SHF.L.U32 R3, R0, 0x1f, RZ ;  /* 0x0000001f00037819 */ /* 0x000fe800000006ff */
[----:B------:R-:W2:Y:S02]  /*4050*/  SYNCS.PHASECHK.TRANS64.TRYWAIT P0, [UR7+0x98], R3 ;  /* 0x00009803ff0075a7 */ /* 0x000ea40008001107 */
[----:B--2---:R-:W-:Y:S05]  /*4060*/  @!P0 BRA `(.L_x_72) ;  /* 0x0000005400f08947 */ /* 0x004fea0003800000 */
.L_x_71:
[----:B------:R-:W-:Y:S02]  /*4070*/  R2UR UR35, R21 ;  /* 0x00000000152372ca */ /* 0x000fe400000e0000 */
[----:B------:R-:W-:Y:S02]  /*4080*/  R2UR UR34, R20 ;  /* 0x00000000142272ca */ /* 0x000fe400000e0000 */
[----:B------:R-:W-:Y:S02]  /*4090*/  ISETP.NE.U32.AND P2, PT, RZ, UR4, PT ;  /* 0x00000004ff007c0c */ /* 0x000fe4000bf45070 */
[----:B------:R-:W-:Y:S02]  /*40a0*/  SHF.L.U32 R12, R31, 0x1f, RZ ;  /* 0x0000001f1f0c7819 */ /* 0x000fe400000006ff */
[----:B------:R-:W-:Y:S05]  /*40b0*/  ISETP.NE.AND.EX P2, PT, RZ, UR5, PT, P2 ;  /* 0x00000005ff007c0c */ /* 0x000fea000bf45320 */
[----:B------:R-:W-:Y:S02]  /*40c0*/  USHF.L.U32 UR35, UR35, 0x6, URZ ;  /* 0x0000000623237899 */ /* 0x000fe400080006ff */
[----:B------:R-:W-:Y:S01]  /*40d0*/  USHF.L.U32 UR34, UR34, 0x8, URZ ;  /* 0x0000000822227899 */ /* 0x000fe200080006ff */
[----:B------:R-:W-:Y:S11]  /*40e0*/  BRA.U !UP3, `(.L_x_73) ;  /* 0x000000010b347547 */ /* 0x000ff6000b800000 */
[----:B------:R-:W-:Y:S01]  /*40f0*/  UPLOP3.LUT UP0, UPT, UPT, UPT, UP2, 0x80, 0x8 ;  /* 0x000000000008789c */ /* 0x000fe20003f0f020 */
[----:B--2---:R-:W-:Y:S02]  /*4100*/  HFMA2 R0, -RZ, RZ, 0, 5.9604644775390625e-08 ;  /* 0x00000001ff007431 */ /* 0x004fe400000001ff */
[----:B------:R-:W-:Y:S03]  /*4110*/  IMAD.MOV.U32 R91, RZ, RZ, 0x1 ;  /* 0x00000001ff5b7424 */ /* 0x000fe600078e00ff */
[----:B------:R-:W-:Y:S05]  /*4120*/  PLOP3.LUT P0, PT, PT, PT, UP0, 0x80, 0x8 ;  /* 0x000000000008781c */ /* 0x000fea0003f0f008 */
[----:B------:R-:W2:Y:S01]  /*4130*/  @UP0 LDCU.64 UR10, c[0x0][0x888] ;  /* 0x00011100ff0a07ac */ /* 0x000ea20008000a00 */
[----:B------:R-:W-:Y:S07]  /*4140*/  @UP0 UIMAD UR8, UR36, UR4, URZ ;  /* 0x00000004240802a4 */ /* 0x000fee000f8e02ff */
[----:B------:R-:W-:Y:S01]  /*4150*/  @!P0 PRMT R91, R0, 0x7610, R91 ;  /* 0x00007610005b8816 */ /* 0x000fe2000000005b */
[----:B--2---:R-:W-:Y:S03]  /*4160*/  @UP0 UIMAD.WIDE UR10, UR8, 0x4, UR10 ;  /* 0x00000004080a08a5 */ /* 0x004fe6000f8e020a */
[----:B------:R-:W2:Y:S03]  /*4170*/  @!UP0 LDCU UR8, c[0x0][0x880] ;  /* 0x00011000ff0887ac */ /* 0x000ea60008000800 */
[----:B------:R-:W-:Y:S01]  /*4180*/  IMAD.U32 R10, RZ, RZ, UR10 ;  /* 0x0000000aff0a7e24 */ /* 0x000fe2000f8e00ff */
[----:B------:R-:W-:Y:S05]  /*4190*/  MOV R11, UR11 ;  /* 0x0000000b000b7c02 */ /* 0x000fea0008000f00 */
[----:B-----5:R3:W5:Y:S02]  /*41a0*/  @P0 LDG.E R50, desc[UR46][R10.64] ;  /* 0x0000002e0a320981 */ /* 0x020764000c1e1900 */
[----:B--23--:R-:W-:Y:S07]  /*41b0*/  @!P0 IMAD.U32 R50, RZ, RZ, UR8 ;  /* 0x00000008ff328e24 */ /* 0x00cfee000f8e00ff */
.L_x_73:
[----:B-----5:R-:W-:Y:S01]  /*41c0*/  @!P2 ISETP.EQ.AND P0, PT, R50, RZ, PT ;  /* 0x000000ff3200a20c */ /* 0x020fe20003f02270 */
[----:B------:R-:W-:Y:S01]  /*41d0*/  @!UPT UIADD3 URZ, UPT, UPT, URZ, URZ, URZ ;  /* 0x000000fffffff290 */ /* 0x000fe2000fffe0ff */
[----:B------:R-:W-:Y:S11]  /*41e0*/  @!P2 BRA `(.L_x_74) ;  /* 0x000000000014a947 */ /* 0x000ff60003800000 */
[----:B------:R-:W-:Y:S02]  /*41f0*/  LOP3.LUT P2, RZ, R91, 0xff, RZ, 0xc0, !PT ;  /* 0x000000ff5bff7812 */ /* 0x000fe4000784c0ff */
[----:B------:R-:W-:Y:S04]  /*4200*/  PLOP3.LUT P0, PT, PT, PT, UP0, 0x80, 0x8 ;  /* 0x000000000008781c */ /* 0x000fe80003f0f008 */
[----:B------:R-:W-:Y:S07]  /*4210*/  PLOP3.LUT P0, PT, P0, PT, PT, 0x8, 0x80 ;  /* 0x000000000080781c */ /* 0x000fee000070e170 */
[----:B------:R-:W-:Y:S11]  /*4220*/  @P2 ISETP.EQ.AND P0, PT, R50, RZ, PT ;  /* 0x000000ff3200220c */ /* 0x000ff60003f02270 */
[----:B------:R-:W-:Y:S02]  /*4230*/  @!UPT UIADD3 URZ, UPT, UPT, URZ, URZ, URZ ;  /* 0x000000fffffff290 */ /* 0x000fe4000fffe0ff */
.L_x_74:
[----:B------:R-:W3:Y:S01]  /*4240*/  SYNCS.PHASECHK.TRANS64.TRYWAIT P2, [UR7+0x70], R12 ;  /* 0x0000700cff0075a7 */ /* 0x000ee20008041107 */
[----:B------:R-:W-:Y:S04]  /*4250*/  ELECT P4, URZ, PT ;  /* 0x0000000000ff782f */ /* 0x000fe80003880000 */
[----:B------:R-:W-:Y:S11]  /*4260*/  PLOP3.LUT P4, PT, P0, P4, PT, 0xf2, 0x2f ;  /* 0x00000000002f781c */ /* 0x000ff60000789e72 */
[----:B------:R-:W-:Y:S02]  /*4270*/  @!UPT UIADD3 URZ, UPT, UPT, URZ, URZ, URZ ;  /* 0x000000fffffff290 */ /* 0x000fe4000fffe0ff */
[----:B-1----:R-:W-:Y:S05]  /*4280*/  @!P4 IADD3 R9, P0, PT, R32, 0x580, RZ ;  /* 0x000005802009c810 */ /* 0x002fea0007f1e0ff */
[----:B--2---:R-:W-:Y:S01]  /*4290*/  @!P4 IMAD.X R0, RZ, RZ, R33, P0 ;  /* 0x000000ffff00c224 */ /* 0x004fe200000e0621 */
[----:B---3--:R-:W-:Y:S07]  /*42a0*/  @!P2 BRA `(.L_x_75) ;  /* 0x000000540078a947 */ /* 0x008fee0003800000 */
.L_x_158:
[----:B------:R-:W-:Y:S01]  /*42b0*/  @!P4 R2UR UR8, R0 ;  /* 0x000000000008c2ca */ /* 0x000fe200000e0000 */
[----:B------:R-:W-:Y:S01]  /*42c0*/  VOTEU.ALL UP1, P4 ;  /* 0x0000000000ff7886 */ /* 0x000fe20002020000 */
[----:B------:R-:W-:Y:S01]  /*42d0*/  @!P4 R2UR UR9, R9 ;  /* 0x000000000909c2ca */ /* 0x000fe200000e0000 */
[----:B------:R-:W-:Y:S01]  /*42e0*/  @!P4 IMAD.MOV.U32 R0, RZ, RZ, 0x1000 ;  /* 0x00001000ff00c424 */ /* 0x000fe200078e00ff */
[----:B------:R-:W-:Y:S01]  /*42f0*/  UMOV UR10, 0x0 ;  /* 0x00000000000a7882 */ /* 0x000fe20000000000 */
[----:B------:R-:W-:Y:S01]  /*4300*/  UMOV UR11, 0x10000000 ;  /* 0x10000000000b7882 */ /* 0x000fe20000000000 */
[----:B------:R-:W-:Y:S01]  /*4310*/  @!UP1 UIADD3 UR32, UPT, UPT, UR7, 0x200, URZ ;  /* 0x0000020007209890 */ /* 0x000fe2000fffe0ff */
[----:B------:R-:W-:Y:S01]  /*4320*/  @!P4 IADD3 R9, P0, PT, R32, 0x580, RZ ;  /* 0x000005802009c810 */ /* 0x000fe20007f1e0ff */
[----:B------:R-:W-:Y:S05]  /*4330*/  VOTEU.ALL UP1, P4 ;  /* 0x0000000000ff7886 */ /* 0x000fea0002020000 */
[----:B------:R-:W-:Y:S01]  /*4340*/  IMAD.U32 R11, RZ, RZ, UR8 ;  /* 0x00000008ff0b7e24 */ /* 0x000fe2000f8e00ff */
[----:B------:R-:W-:Y:S01]  /*4350*/  UPRMT UR8, UR37, 0x654, UR33 ;  /* 0x0000065425087896 */ /* 0x000fe20008000021 */
[----:B------:R-:W-:Y:S03]  /*4360*/  IMAD.U32 R10, RZ, RZ, UR9 ;  /* 0x00000009ff0a7e24 */ /* 0x000fe6000f8e00ff */
[----:B------:R-:W-:Y:S02]  /*4370*/  @!P4 R2UR UR15, R11 ;  /* 0x000000000b0fc2ca */ /* 0x000fe400000e0000 */
[----:B------:R-:W-:Y:S11]  /*4380*/  @!P4 R2UR UR14, R10 ;  /* 0x000000000a0ec2ca */ /* 0x000ff600000e0000 */
[----:B------:R-:W-:Y:S02]  /*4390*/  @!UPT UIADD3 URZ, UPT, UPT, URZ, URZ, URZ ;  /* 0x000000fffffff290 */ /* 0x000fe4000fffe0ff */
[----:B------:R2:W-:Y:S01]  /*43a0*/  @!UP1 UTMALDG.3D [UR32], [UR14], desc[UR10] ;  /* 0x00000a200e0095b4 */ /* 0x0005e20008011000 */
[----:B------:R3:W-:Y:S01]  /*43b0*/  @!P4 SYNCS.ARRIVE.TRANS64.RED.A0TR RZ, [UR7+0x50], R0 ;  /* 0x00005000ffffc9a7 */ /* 0x0007e20008300407 */
[----:B------:R-:W-:Y:S01]  /*43c0*/  SYNCS.ARRIVE.TRANS64.RED.A1T0 RZ, [UR8], RZ ;  /* 0x000000ffffff79a7 */ /* 0x000fe20008100408 */
[----:B---3--:R-:W-:Y:S01]  /*43d0*/  @!P4 IMAD.X R0, RZ, RZ, R33, P0 ;  /* 0x000000ffff00c224 */ /* 0x008fe200000e0621 */
[----:B------:R-:W3:Y:S02]  /*43e0*/  SYNCS.PHASECHK.TRANS64.TRYWAIT P2, [UR7+0x78], R12 ;  /* 0x0000780cff0075a7 */ /* 0x000ee40008041107 */
[----:B--23--:R-:W-:Y:S05]  /*43f0*/  @!P2 BRA `(.L_x_76) ;  /* 0x00000054003ca947 */ /* 0x00cfea0003800000 */
.L_x_160:
        /* <DEDUP_REMOVED lines=8> */
[----:B------:R-:W-:Y:S01]  /*4480*/  @!UP1 UIADD3 UR24, UPT, UPT, UR7, 0x1200, URZ ;  /* 0x0000120007189890 */ /* 0x000fe2000fffe0ff */
[----:B------:R-:W-:Y:S01]  /*4490*/  VOTEU.ALL UP1, P4 ;  /* 0x0000000000ff7886 */ /* 0x000fe20002020000 */
[----:B------:R-:W-:Y:S01]  /*44a0*/  UMOV UR27, UR35 ;  /* 0x00000023001b7c82 */ /* 0x000fe20008000000 */
[----:B------:R-:W-:Y:S02]  /*44b0*/  UMOV UR28, UR36 ;  /* 0x00000024001c7c82 */ /* 0x000fe40008000000 */
[----:B------:R-:W-:Y:S01]  /*44c0*/  IMAD.U32 R11, RZ, RZ, UR8 ;  /* 0x00000008ff0b7e24 */ /* 0x000fe2000f8e00ff */
[----:B------:R-:W-:Y:S01]  /*44d0*/  UPRMT UR8, UR37, 0x654, UR25 ;  /* 0x0000065425087896 */ /* 0x000fe20008000019 */
[----:B------:R-:W-:Y:S02]  /*44e0*/  IMAD.U32 R10, RZ, RZ, UR9 ;  /* 0x00000009ff0a7e24 */ /* 0x000fe4000f8e00ff */
[----:B------:R-:W-:Y:S01]  /*44f0*/  @!P4 IMAD.X R20, RZ, RZ, R33, P0 ;  /* 0x000000ffff14c224 */ /* 0x000fe200000e0621 */
[----:B------:R-:W-:Y:S02]  /*4500*/  @!P4 R2UR UR15, R11 ;  /* 0x000000000b0fc2ca */ /* 0x000fe400000e0000 */
[----:B------:R-:W-:Y:S11]  /*4510*/  @!P4 R2UR UR14, R10 ;  /* 0x000000000a0ec2ca */ /* 0x000ff600000e0000 */
[----:B------:R-:W-:Y:S02]  /*4520*/  @!UPT UIADD3 URZ, UPT, UPT, URZ, URZ, URZ ;  /* 0x000000fffffff290 */ /* 0x000fe4000fffe0ff */
[----:B------:R2:W-:Y:S01]  /*4530*/  @!UP1 UTMALDG.3D [UR24], [UR14], desc[UR10] ;  /* 0x00000a180e0095b4 */ /* 0x0005e20008011000 */
[----:B------:R2:W-:Y:S01]  /*4540*/  @!P4 SYNCS.ARRIVE.TRANS64.RED.A0TR RZ, [UR7+0x58], R0 ;  /* 0x00005800ffffc9a7 */ /* 0x0005e20008300407 */
[----:B------:R-:W-:Y:S01]  /*4550*/  SYNCS.ARRIVE.TRANS64.RED.A1T0 RZ, [UR8], RZ ;  /* 0x000000ffffff79a7 */ /* 0x000fe20008100408 */
[----:B------:R-:W3:Y:S02]  /*4560*/  SYNCS.PHASECHK.TRANS64.TRYWAIT P2, [UR7+0x80], R12 ;  /* 0x0000800cff0075a7 */ /* 0x000ee40008041107 */
[----:B--23--:R-:W-:Y:S05]  /*4570*/  @!P2 BRA `(.L_x_77) ;  /* 0x0000005000f4a947 */ /* 0x00cfea0003800000 */
.L_x_162:
[----:B------:R-:W2:Y:S01]  /*4580*/  LDC.64 R14, c[0x0][0xb10] ;  /* 0x0002c400ff0e7b82 */ /* 0x000ea20000000a00 */
[----:B------:R-:W-:Y:S01]  /*4590*/  @!P4 R2UR UR8, R20 ;  /* 0x000000001408c2ca */ /* 0x000fe200000e0000 */
[----:B------:R-:W-:Y:S01]  /*45a0*/  VOTEU.ALL UP1, P4 ;  /* 0x0000000000ff7886 */ /* 0x000fe20002020000 */
[----:B------:R-:W-:Y:S01]  /*45b0*/  @!P4 R2UR UR9, R21 ;  /* 0x000000001509c2ca */ /* 0x000fe200000e0000 */
[----:B------:R-:W-:Y:S01]  /*45c0*/  UMOV UR10, 0x0 ;  /* 0x00000000000a7882 */ /* 0x000fe20000000000 */
[----:B------:R-:W-:Y:S03]  /*45d0*/  UMOV UR11, 0x10000000 ;  /* 0x10000000000b7882 */ /* 0x000fe60000000000 */
[----:B------:R-:W3:Y:S01]  /*45e0*/  LDC.64 R10, c[0x0][0xb18] ;  /* 0x0002c600ff0a7b82 */ /* 0x000ee20000000a00 */
[----:B------:R-:W-:Y:S01]  /*45f0*/  @!UP1 UIADD3 UR18, UPT, UPT, UR34, 0x80, URZ ;  /* 0x0000008022129890 */ /* 0x000fe2000fffe0ff */
[----:B------:R-:W-:Y:S01]  /*4600*/  @P3 SHF.R.U32.HI R28, RZ, 0x10, R25 ;  /* 0x00000010ff1c3819 */ /* 0x000fe20000011619 */
[----:B------:R-:W-:Y:S01]  /*4610*/  @!UP1 UIADD3 UR16, UPT, UPT, UR7, 0x2200, URZ ;  /* 0x0000220007109890 */ /* 0x000fe2000fffe0ff */
[----:B------:R-:W-:Y:S01]  /*4620*/  VIADD R30, R30, 0x1 ;  /* 0x000000011e1e7836 */ /* 0x000fe20000000000 */
[----:B------:R-:W-:Y:S03]  /*4630*/  VOTEU.ALL UP1, P4 ;  /* 0x0000000000ff7886 */ /* 0x000fe60002020000 */
[----:B------:R-:W5:Y:S01]  /*4640*/  @!P1 LDC R0, c[0x0][0xb20] ;  /* 0x0002c800ff009b82 */ /* 0x000f620000000800 */
[----:B------:R-:W-:Y:S01]  /*4650*/  UMOV UR19, UR35 ;  /* 0x0000002300137c82 */ /* 0x000fe20008000000 */
[----:B------:R-:W-:Y:S01]  /*4660*/  IMAD.U32 R21, RZ, RZ, UR8 ;  /* 0x00000008ff157e24 */ /* 0x000fe2000f8e00ff */
[----:B------:R-:W-:Y:S05]  /*4670*/  UMOV UR20, UR36 ;  /* 0x0000002400147c82 */ /* 0x000fea0008000000 */
[----:B-1----:R-:W1:Y:S01]  /*4680*/  @!P1 LDC R3, c[0x0][0xb0c] ;  /* 0x0002c300ff039b82 */ /* 0x002e620000000800 */
[----:B------:R-:W-:Y:S01]  /*4690*/  IMAD.U32 R20, RZ, RZ, UR9 ;  /* 0x00000009ff147e24 */ /* 0x000fe2000f8e00ff */
[----:B------:R-:W-:Y:S01]  /*46a0*/  UPRMT UR8, UR37, 0x654, UR17 ;  /* 0x0000065425087896 */ /* 0x000fe20008000011 */
[----:B------:R-:W-:Y:S03]  /*46b0*/  @!P4 R2UR UR15, R21 ;  /* 0x00000000150fc2ca */ /* 0x000fe600000e0000 */
[----:B------:R-:W-:Y:S01]  /*46c0*/  @!P4 R2UR UR14, R20 ;  /* 0x00000000140ec2ca */ /* 0x000fe200000e0000 */
[----:B------:R-:W-:Y:S11]  /*46d0*/  @!P4 IMAD.MOV.U32 R20, RZ, RZ, 0x1000 ;  /* 0x00001000ff14c424 */ /* 0x000ff600078e00ff */
[----:B------:R-:W-:Y:S01]  /*46e0*/  @!UPT UIADD3 URZ, UPT, UPT, URZ, URZ, URZ ;  /* 0x000000fffffff290 */ /* 0x000fe2000fffe0ff */
[----:B------:R1:W-:Y:S01]  /*46f0*/  @!UP1 UTMALDG.3D [UR16], [UR14], desc[UR10] ;  /* 0x00000a100e0095b4 */ /* 0x0003e20008011000 */
[----:B------:R1:W-:Y:S02]  /*4700*/  @!P4 SYNCS.ARRIVE.TRANS64.RED.A0TR RZ, [UR7+0x60], R20 ;  /* 0x00006014ffffc9a7 */ /* 0x0003e40008300407 */
[----:B-1----:R-:W-:Y:S01]  /*4710*/  @!P1 ISETP.NE.AND P2, PT, R3, 0x1, PT ;  /* 0x000000010300980c */ /* 0x002fe20003f45270 */
[C---:B--2---:R-:W-:Y:S01]  /*4720*/  @!P1 IMAD.HI.U32 R14, R13.reuse, R14, RZ ;  /* 0x0000000e0d0e9227 */ /* 0x044fe200078e00ff */
[----:B---3--:R-:W-:Y:S03]  /*4730*/  @!P1 ISETP.NE.AND P0, PT, R10, 0x1, PT ;  /* 0x000000010a00980c */ /* 0x008fe60003f05270 */
[C---:B------:R-:W-:Y:S01]  /*4740*/  @!P1 IMAD.HI.U32 R11, R8.reuse, R11, RZ ;  /* 0x0000000b080b9227 */ /* 0x040fe200078e00ff */
[----:B------:R-:W-:Y:S04]  /*4750*/  @!P1 SHF.R.U32.HI R14, RZ, R15, R14 ;  /* 0x0000000fff0e9219 */ /* 0x000fe8000001160e */
[----:B-----5:R-:W-:Y:S01]  /*4760*/  @!P1 SHF.R.U32.HI R9, RZ, R0, R11 ;  /* 0x00000000ff099219 */ /* 0x020fe2000001160b */
[----:B------:R-:W-:Y:S01]  /*4770*/  SYNCS.ARRIVE.TRANS64.RED.A1T0 RZ, [UR8], RZ ;  /* 0x000000ffffff79a7 */ /* 0x000fe20008100408 */
[----:B------:R-:W-:Y:S02]  /*4780*/  @!P1 SEL R14, R13, R14, !P2 ;  /* 0x0000000e0d0e9207 */ /* 0x000fe40005000000 */
[----:B------:R-:W-:Y:S01]  /*4790*/  @!P1 SEL R9, R8, R9, !P0 ;  /* 0x0000000908099207 */ /* 0x000fe20004000000 */
[----:B------:R-:W1:Y:S04]  /*47a0*/  SYNCS.PHASECHK.TRANS64.TRYWAIT P5, [UR7+0x88], R12 ;  /* 0x0000880cff0075a7 */ /* 0x000e6800080a1107 */
[----:B------:R-:W-:Y:S02]  /*47b0*/  @!P1 IMAD.IADD R0, R9, 0x1, -R14 ;  /* 0x0000000109009824 */ /* 0x000fe400078e0a0e */
[----:B------:R-:W-:Y:S02]  /*47c0*/  @!P1 IMAD.IADD R9, R14, 0x1, -R9 ;  /* 0x000000010e099824 */ /* 0x000fe400078e0a09 */
[----:B------:R-:W-:Y:S02]  /*47d0*/  @!P1 IMAD R13, R0, R3, R13 ;  /* 0x00000003000d9224 */ /* 0x000fe400078e020d */
[----:B------:R-:W-:Y:S01]  /*47e0*/  @!P1 IMAD R8, R9, R10, R8 ;  /* 0x0000000a09089224 */ /* 0x000fe200078e0208 */
[----:B-1----:R-:W-:Y:S06]  /*47f0*/  @!P5 BRA `(.L_x_78) ;  /* 0x00000050006cd947 */ /* 0x002fec0003800000 */
.L_x_164:
[----:B-1----:R-:W-:Y:S01]  /*4800*/  @!P4 IADD3 R3, P0, PT, R32, 0x580, RZ ;  /* 0x000005802003c810 */ /* 0x002fe20007f1e0ff */
[----:B------:R-:W-:Y:S01]  /*4810*/  VOTEU.ALL UP1, P4 ;  /* 0x0000000000ff7886 */ /* 0x000fe20002020000 */
[----:B------:R-:W-:Y:S01]  /*4820*/  UMOV UR18, 0x0 ;  /* 0x0000000000127882 */ /* 0x000fe20000000000 */
[----:B------:R-:W-:Y:S01]  /*4830*/  UMOV UR19, 0x10000000 ;  /* 0x1000000000137882 */ /* 0x000fe20000000000 */
[----:B------:R-:W-:Y:S01]  /*4840*/  @!P4 R2UR UR9, R3 ;  /* 0x000000000309c2ca */ /* 0x000fe200000e0000 */
[----:B------:R-:W-:Y:S01]  /*4850*/  @!P4 IMAD.X R0, RZ, RZ, R33, P0 ;  /* 0x000000ffff00c224 */ /* 0x000fe200000e0621 */
[----:B------:R-:W-:Y:S01]  /*4860*/  @!UP1 UIADD3 UR10, UPT, UPT, UR34, 0xc0, URZ ;  /* 0x000000c0220a9890 */ /* 0x000fe2000fffe0ff */
[----:B------:R-:W-:Y:S01]  /*4870*/  ISETP.NE.AND P0, PT, R30, 0x2, PT ;  /* 0x000000021e00780c */ /* 0x000fe20003f05270 */
[----:B------:R-:W-:Y:S01]  /*4880*/  UMOV UR11, UR35 ;  /* 0x00000023000b7c82 */ /* 0x000fe20008000000 */
[----:B------:R-:W-:Y:S01]  /*4890*/  UMOV UR12, UR36 ;  /* 0x00000024000c7c82 */ /* 0x000fe20008000000 */
[----:B------:R-:W-:Y:S01]  /*48a0*/  @!P4 R2UR UR8, R0 ;  /* 0x000000000008c2ca */ /* 0x000fe200000e0000 */
[----:B------:R-:W-:Y:S01]  /*48b0*/  IMAD.IADD R20, R8, 0x1, R83 ;  /* 0x0000000108147824 */ /* 0x000fe200078e0253 */
[----:B------:R-:W-:Y:S01]  /*48c0*/  @P3 R2UR UR36, R28 ;  /* 0x000000001c2432ca */ /* 0x000fe200000e0000 */
[----:B------:R-:W-:Y:S01]  /*48d0*/  IMAD.IADD R21, R13, 0x1, R90 ;  /* 0x000000010d157824 */ /* 0x000fe200078e025a */
[----:B------:R-:W-:Y:S02]  /*48e0*/  SEL R0, RZ, 0x1, P0 ;  /* 0x00000001ff007807 */ /* 0x000fe40000000000 */
[----:B------:R-:W-:Y:S01]  /*48f0*/  LOP3.LUT R31, R31, 0x1, RZ, 0x3c, !PT ;  /* 0x000000011f1f7812 */ /* 0x000fe200078e3cff */
[----:B------:R-:W-:Y:S01]  /*4900*/  IMAD.U32 R10, RZ, RZ, UR9 ;  /* 0x00000009ff0a7e24 */ /* 0x000fe2000f8e00ff */
[----:B------:R-:W-:Y:S01]  /*4910*/  @!UP1 UIADD3 UR9, UPT, UPT, UR7, 0x68, URZ ;  /* 0x0000006807099890 */ /* 0x000fe2000fffe0ff */
[----:B------:R-:W-:Y:S02]  /*4920*/  LOP3.LUT R29, R29, R0, RZ, 0x3c, !PT ;  /* 0x000000001d1d7212 */ /* 0x000fe400078e3cff */
[----:B------:R-:W-:Y:S02]  /*4930*/  SEL R30, R30, RZ, P0 ;  /* 0x000000ff1e1e7207 */ /* 0x000fe40000000000 */
[----:B------:R-:W-:Y:S01]  /*4940*/  IMAD.U32 R11, RZ, RZ, UR8 ;  /* 0x00000008ff0b7e24 */ /* 0x000fe2000f8e00ff */
[----:B------:R-:W-:Y:S01]  /*4950*/  @!P4 R2UR UR14, R10 ;  /* 0x000000000a0ec2ca */ /* 0x000fe200000e0000 */
[----:B------:R-:W-:Y:S01]  /*4960*/  @!UP1 UIADD3 UR8, UPT, UPT, UR7, 0x3200, URZ ;  /* 0x0000320007089890 */ /* 0x000fe2000fffe0ff */
[----:B------:R-:W-:Y:S02]  /*4970*/  VOTEU.ALL UP1, P4 ;  /* 0x0000000000ff7886 */ /* 0x000fe40002020000 */
[----:B------:R-:W-:Y:S11]  /*4980*/  @!P4 R2UR UR15, R11 ;  /* 0x000000000b0fc2ca */ /* 0x000ff600000e0000 */
[----:B------:R-:W-:Y:S02]  /*4990*/  @!UPT UIADD3 URZ, UPT, UPT, URZ, URZ, URZ ;  /* 0x000000fffffff290 */ /* 0x000fe4000fffe0ff */
[----:B------:R2:W-:Y:S01]  /*49a0*/  @!UP1 UTMALDG.3D [UR8], [UR14], desc[UR18] ;  /* 0x000012080e0095b4 */ /* 0x0005e20008011000 */
[----:B------:R2:W-:Y:S01]  /*49b0*/  @!P4 SYNCS.ARRIVE.TRANS64.RED.A0TR RZ, [UR7+0x68], R23 ;  /* 0x00006817ffffc9a7 */ /* 0x0005e20008300407 */
[----:B------:R-:W-:Y:S01]  /*49c0*/  UPLOP3.LUT UP1, UPT, UPT, UPT, UPT, 0x80, 0x8 ;  /* 0x000000000008789c */ /* 0x000fe20003f2f070 */
[----:B------:R-:W-:Y:S01]  /*49d0*/  SYNCS.ARRIVE.TRANS64.RED.A1T0 RZ, [UR13], RZ ;  /* 0x000000ffffff79a7 */ /* 0x000fe2000810040d */
[----:B------:R-:W-:Y:S09]  /*49e0*/  @P3 BRA `(.L_x_79) ;  /* 0xfffffff000943947 */ /* 0x000ff2000383ffff */
[----:B------:R-:W-:-:S04]  /*49f0*/  SHF.L.U32 R3, R31, 0x1f, RZ ;  /* 0x0000001f1f037819 */ /* 0x000fc800000006ff */
[----:B------:R-:W1:Y:S02]  /*4a00*/  SYNCS.PHASECHK.TRANS64.TRYWAIT P0, [UR7+0x70], R3 ;  /* 0x00007003ff0075a7 */ /* 0x000e640008001107 */
[----:B-1----:R-:W-:Y:S05]  /*4a10*/  @!P0 BRA `(.L_x_80) ;  /* 0x0000004c00fc8947 */ /* 0x002fea0003800000 */
.L_x_166:
[----:B------:R-:W3:Y:S02]  /*4a20*/  SYNCS.PHASECHK.TRANS64.TRYWAIT P0, [UR7+0x78], R3 ;  /* 0x00007803ff0075a7 */ /* 0x000ee40008001107 */
[----:B---3--:R-:W-:Y:S05]  /*4a30*/  @!P0 BRA `(.L_x_81) ;  /* 0x00000050000c8947 */ /* 0x008fea0003800000 */
.L_x_168:
[----:B------:R-:W3:Y:S02]  /*4a40*/  SYNCS.PHASECHK.TRANS64.TRYWAIT P0, [UR7+0x80], R3 ;  /* 0x00008003ff0075a7 */ /* 0x000ee40008001107 */
[----:B---3--:R-:W-:Y:S05]  /*4a50*/  @!P0 BRA `(.L_x_82) ;  /* 0x00000050001c8947 */ /* 0x008fea0003800000 */
.L_x_170:
[----:B-1----:R-:W-:-:S07]  /*4a60*/  MOV R0, UR7 ;  /* 0x0000000700007c02 */ /* 0x002fce0008000f00 */
.L_x_83:
[----:B-1----:R-:W-:-:S04]  /*4a70*/  SHF.L.U32 R3, R31, 0x1f, RZ ;  /* 0x0000001f1f037819 */ /* 0x002fc800000006ff */
[----:B------:R1:W3:Y:S03]  /*4a80*/  SYNCS.PHASECHK.TRANS64.TRYWAIT P0, [R0+URZ+0x88], R3 ;  /* 0x00008803000075a7 */ /* 0x0002e600080011ff */
[----:B---3--:R-:W-:Y:S05]  /*4a90*/  @!P0 NANOSLEEP.SYNCS 0x989680 ;  /* 0x009896800000895d */ /* 0x008fea0003900000 */
[----:B------:R-:W3:Y:S02]  /*4aa0*/  @!P0 SYNCS.PHASECHK.TRANS64 P0, [R0+URZ+0x88], R3 ;  /* 0x00008803000085a7 */ /* 0x000ee400080010ff */
[----:B--23--:R-:W-:Y:S05]  /*4ab0*/  @P0 EXIT ;  /* 0x000000000000094d */ /* 0x00cfea0003800000 */
[----:B------:R-:W-:Y:S05]  /*4ac0*/  BRA `(.L_x_83) ;  /* 0xfffffffc00e87947 */ /* 0x000fea000383ffff */
.L_x_68:
[----:B------:R-:W-:-:S06]  /*4ad0*/  UISETP.GE.AND UP1, UPT, UR8, 0x4, UPT ;  /* 0x000000040800788c */ /* 0x000fcc000bf26270 */
[----:B------:R-:W-:-:S13]  /*4ae0*/  PLOP3.LUT P0, PT, PT, PT, UP1, 0x80, 0x8 ;  /* 0x000000000008781c */ /* 0x000fda0003f0f018 */
[----:B------:R-:W-:Y:S05]  /*4af0*/  @!P0 EXIT ;  /* 0x000000000000894d */ /* 0x000fea0003800000 */
[----:B------:R-:W-:Y:S01]  /*4b00*/  BAR.SYNC.DEFER_BLOCKING 0x6, 0xa0 ;  /* 0x0182800000007b1d */ /* 0x000fe20000010000 */
[C---:B------:R-:W-:Y:S01]  /*4b10*/  IMAD.SHL.U32 R2, R103.reuse, 0x40, RZ ;  /* 0x0000004067027824 */ /* 0x040fe200078e00ff */
[C---:B------:R-:W-:Y:S01]  /*4b20*/  LOP3.LUT R105, R103.reuse, 0x60, RZ, 0xc0, !PT ;  /* 0x0000006067697812 */ /* 0x040fe200078ec0ff */
[C---:B------:R-:W-:Y:S02]  /*4b30*/  IMAD.SHL.U32 R95, R103.reuse, 0x20, RZ ;  /* 0x00000020675f7824 */ /* 0x040fe400078e00ff */
[----:B------:R-:W-:Y:S02]  /*4b40*/  HFMA2 R44, -RZ, RZ, 0, 0 ;  /* 0x00000000ff2c7431 */ /* 0x000fe400000001ff */
[C---:B------:R-:W-:Y:S01]  /*4b50*/  IMAD.SHL.U32 R0, R103.reuse, 0x8, RZ ;  /* 0x0000000867007824 */ /* 0x040fe200078e00ff */
[----:B------:R-:W-:Y:S01]  /*4b60*/  UMOV UR49, 0x400 ;  /* 0x0000040000317882 */ /* 0x000fe20000000000 */
[----:B------:R-:W1:Y:S01]  /*4b70*/  LDC R93, c[0x0][0x370] ;  /* 0x0000dc00ff5d7b82 */ /* 0x000e620000000800 */
[----:B------:R-:W-:Y:S01]  /*4b80*/  ULEA UR49, UR37, UR49, 0x18 ;  /* 0x0000003125317291 */ /* 0x000fe2000f8ec0ff */
[----:B------:R-:W-:Y:S01]  /*4b90*/  LOP3.LUT R5, R2, 0x180, RZ, 0xc0, !PT ;  /* 0x0000018002057812 */ /* 0x000fe200078ec0ff */
[----:B------:R-:W-:Y:S01]  /*4ba0*/  IMAD.U32 R46, R103, 0x10000, RZ ;  /* 0x00010000672e7824 */ /* 0x000fe200078e00ff */
[----:B------:R-:W-:Y:S01]  /*4bb0*/  LOP3.LUT R95, R95, 0xc00, RZ, 0xc0, !PT ;  /* 0x00000c005f5f7812 */ /* 0x000fe200078ec0ff */
[----:B------:R-:W-:Y:S01]  /*4bc0*/  UIADD3 UR4, UPT, UPT, UR49, 0x4200, URZ ;  /* 0x0000420031047890 */ /* 0x000fe2000fffe0ff */
[----:B------:R-:W-:Y:S01]  /*4bd0*/  LOP3.LUT R0, R5, 0x30, R0, 0xf8, !PT ;  /* 0x0000003005007812 */ /* 0x000fe200078ef800 */
[----:B------:R-:W-:Y:S01]  /*4be0*/  IMAD.SHL.U32 R5, R103, 0x2, RZ ;  /* 0x0000000267057824 */ /* 0x000fe200078e00ff */
[----:B------:R-:W2:Y:S01]  /*4bf0*/  LDC R42, c[0x0][0xb0c] ;  /* 0x0002c300ff2a7b82 */ /* 0x000ea20000000800 */
[----:B------:R-:W-:Y:S01]  /*4c00*/  LOP3.LUT R95, R95, 0x40, R2, 0xf8, !PT ;  /* 0x000000405f5f7812 */ /* 0x000fe200078ef802 */
[----:B------:R-:W-:Y:S01]  /*4c10*/  IMAD.MOV.U32 R102, RZ, RZ, RZ ;  /* 0x000000ffff667224 */ /* 0x000fe200078e00ff */
[----:B------:R-:W-:Y:S01]  /*4c20*/  LOP3.LUT R46, R46, 0x600000, RZ, 0xc0, !PT ;  /* 0x006000002e2e7812 */ /* 0x000fe200078ec0ff */
[----:B------:R-:W-:Y:S01]  /*4c30*/  IMAD.MOV.U32 R107, RZ, RZ, RZ ;  /* 0x000000ffff6b7224 */ /* 0x000fe200078e00ff */
[----:B------:R-:W-:-:S02]  /*4c40*/  LOP3.LUT R0, R0, 0x20, R5, 0x78, !PT ;  /* 0x0000002000007812 */ /* 0x000fc400078e7805 */
[----:B------:R-:W-:Y:S02]  /*4c50*/  CS2R R100, SRZ ;  /* 0x0000000000647805 */ /* 0x000fe4000001ff00 */
[----:B------:R-:W-:Y:S01]  /*4c60*/  LOP3.LUT R95, R95, 0x200, R2, 0xf8, !PT ;  /* 0x000002005f5f7812 */ /* 0x000fe200078ef802 */
[----:B------:R-:W4:Y:S01]  /*4c70*/  LDC R92, c[0x0][0xb20] ;  /* 0x0002c800ff5c7b82 */ /* 0x000f220000000800 */
[----:B------:R-:W3:Y:S01]  /*4c80*/  LDS R3, [UR49+0x150] ;  /* 0x00015031ff037984 */ /* 0x000ee20008000800 */
[----:B------:R-:W-:Y:S01]  /*4c90*/  LOP3.LUT R103, R103, 0x2, RZ, 0xc0, !PT ;  /* 0x0000000267677812 */ /* 0x000fe200078ec0ff */
[----:B------:R-:W-:Y:S01]  /*4ca0*/  IMAD.MOV.U32 R99, RZ, RZ, RZ ;  /* 0x000000ffff637224 */ /* 0x000fe200078e00ff */
[----:B------:R-:W-:Y:S01]  /*4cb0*/  LOP3.LUT R95, R95, R0, RZ, 0xfc, !PT ;  /* 0x000000005f5f7212 */ /* 0x000fe200078efcff */
[----:B------:R-:W-:Y:S01]  /*4cc0*/  IMAD.U32 R104, RZ, RZ, UR4 ;  /* 0x00000004ff687e24 */ /* 0x000fe2000f8e00ff */
[----:B------:R-:W-:Y:S01]  /*4cd0*/  IADD3 R97, PT, PT, -R103, RZ, RZ ;  /* 0x000000ff67617210 */ /* 0x000fe20007ffe1ff */
[----:B------:R-:W1:Y:S01]  /*4ce0*/  LDCU.64 UR52, c[0x0][0x348] ;  /* 0x00006900ff3477ac */ /* 0x000e620008000a00 */
[----:B------:R-:W1:Y:S01]  /*4cf0*/  LDC R41, c[0x0][0xb30] ;  /* 0x0002cc00ff297b82 */ /* 0x000e620000000800 */
[----:B------:R-:W1:Y:S01]  /*4d00*/  LDCU.64 UR38, c[0x0][0x888] ;  /* 0x00011100ff2677ac */ /* 0x000e620008000a00 */
[----:B------:R-:W1:Y:S06]  /*4d10*/  LDCU.64 UR44, c[0x0][0x890] ;  /* 0x00011200ff2c77ac */ /* 0x000e6c0008000a00 */
[----:B------:R-:W1:Y:S01]  /*4d20*/  LDC.64 R88, c[0x0][0xb10] ;  /* 0x0002c400ff587b82 */ /* 0x000e620000000a00 */
[----:B------:R-:W-:-:S07]  /*4d30*/  UIADD3 UR48, UPT, UPT, UR49, 0x200, URZ ;  /* 0x0000020031307890 */ /* 0x000fce000fffe0ff */
[----:B------:R-:W1:Y:S08]  /*4d40*/  LDC.64 R38, c[0x0][0xb18] ;  /* 0x0002c600ff267b82 */ /* 0x000e700000000a00 */
[----:B------:R-:W1:Y:S08]  /*4d50*/  LDC.64 R36, c[0x0][0xb28] ;  /* 0x0002ca00ff247b82 */ /* 0x000e700000000a00 */
[----:B------:R-:W1:Y:S01]  /*4d60*/  LDC.64 R86, c[0x0][0x8b0] ;  /* 0x00022c00ff567b82 */ /* 0x000e620000000a00 */
[----:B---3--:R-:W-:-:S07]  /*4d70*/  IMAD.IADD R46, R3, 0x1, R46 ;  /* 0x00000001032e7824 */ /* 0x008fce00078e022e */
[----:B------:R-:W3:Y:S08]  /*4d80*/  LDC.64 R84, c[0x0][0x8a8] ;  /* 0x00022a00ff547b82 */ /* 0x000ef00000000a00 */
[----:B--2-4-:R-:W1:Y:S02]  /*4d90*/  LDC R94, c[0x0][0x374] ;  /* 0x0000dd00ff5e7b82 */ /* 0x014e640000000800 */
.L_x_125:
[----:B------:R-:W-:Y:S02]  /*4da0*/  LEA R0, R107, UR49, 0x3 ;  /* 0x000000316b007c11 */ /* 0x000fe4000f8e18ff */
[----:B------:R-:W-:Y:S02]  /*4db0*/  SHF.L.U32 R3, R101, 0x1f, RZ ;  /* 0x0000001f65037819 */ /* 0x000fe400000006ff */
[----:B------:R-:W-:Y:S02]  /*4dc0*/  LEA R16, R107, UR49, 0x4 ;  /* 0x000000316b107c11 */ /* 0x000fe4000f8e20ff */
[----:B------:R-:W2:Y:S02]  /*4dd0*/  SYNCS.PHASECHK.TRANS64.TRYWAIT P0, [R0+URZ+0xa0], R3 ;  /* 0x0000a003000075a7 */ /* 0x000ea400080011ff */
[----:B-12---:R-:W-:Y:S05]  /*4de0*/  @!P0 BRA `(.L_x_84) ;  /* 0x0000004c00508947 */ /* 0x006fea0003800000 */
.L_x_171:
[----:B------:R-:W4:Y:S01]  /*4df0*/  LDC.64 R12, c[0x0][0xb10] ;  /* 0x0002c400ff0c7b82 */ /* 0x000f220000000a00 */
[----:B------:R-:W3:Y:S01]  /*4e00*/  LDS.128 R16, [R16+0x130] ;  /* 0x0001300010107984 */ /* 0x000ee20000000c00 */
[----:B-1----:R-:W-:Y:S01]  /*4e10*/  ISETP.NE.AND P1, PT, R41, 0x1, PT ;  /* 0x000000012900780c */ /* 0x002fe20003f25270 */
[----:B--2---:R-:W-:Y:S01]  /*4e20*/  VIADD R0, R0, 0xb0 ;  /* 0x000000b000007836 */ /* 0x004fe20000000000 */
[----:B------:R-:W-:Y:S04]  /*4e30*/  ISETP.GE.AND P0, PT, R40, 0x1, PT ;  /* 0x000000012800780c */ /* 0x000fe80003f06270 */
[----:B------:R-:W1:Y:S01]  /*4e40*/  LDC.64 R10, c[0x0][0xb18] ;  /* 0x0002c600ff0a7b82 */ /* 0x000e620000000a00 */
[----:B------:R-:W-:Y:S01]  /*4e50*/  PRMT R0, RZ, 0x654, R0 ;  /* 0x00000654ff007816 */ /* 0x000fe20000000000 */
[----:B------:R-:W-:Y:S01]  /*4e60*/  @!PT LDS RZ, [RZ] ;  /* 0x00000000fffff984 */ /* 0x000fe20000000800 */
[----:B------:R-:W-:Y:S01]  /*4e70*/  @!PT LDS RZ, [RZ] ;  /* 0x00000000fffff984 */ /* 0x000fe20000000800 */
[----:B------:R-:W-:Y:S01]  /*4e80*/  @!PT LDS RZ, [RZ] ;  /* 0x00000000fffff984 */ /* 0x000fe20000000800 */
[----:B------:R-:W-:Y:S01]  /*4e90*/  @!PT LDS RZ, [RZ] ;  /* 0x00000000fffff984 */ /* 0x000fe20000000800 */
[----:B------:R2:W-:Y:S06]  /*4ea0*/  MEMBAR.ALL.CTA ;  /* 0x0000000000007992 */ /* 0x0005ec0000008000 */
[----:B--2---:R-:W2:Y:S01]  /*4eb0*/  FENCE.VIEW.ASYNC.S ;  /* 0x00000000000073c6 */ /* 0x004ea20000000000 */
[----:B------:R-:W1:Y:S08]  /*4ec0*/  @!P1 LDC R14, c[0x0][0xb20] ;  /* 0x0002c800ff0e9b82 */ /* 0x000e700000000800 */
[----:B------:R-:W1:Y:S01]  /*4ed0*/  @!P1 LDC R9, c[0x0][0xb0c] ;  /* 0x0002c300ff099b82 */ /* 0x000e620000000800 */
[----:B--2---:R2:W-:Y:S01]  /*4ee0*/  SYNCS.ARRIVE.TRANS64.RED.A1T0 RZ, [R0+URZ], RZ ;  /* 0x000000ff00ff79a7 */ /* 0x0045e200081004ff */
[----:B---3--:R-:W-:Y:S04]  /*4ef0*/  LOP3.LUT P4, RZ, R18, 0x1, RZ, 0xc0, !PT ;  /* 0x0000000112ff7812 */ /* 0x008fe8000788c0ff */
[----:B------:R-:W-:Y:S09]  /*4f00*/  P2R R106, PR, RZ, 0x10 ;  /* 0x00000010ff6a7803 */ /* 0x000ff20000000000 */
[----:B------:R-:W-:Y:S02]  /*4f10*/  @P4 MOV R45, R16 ;  /* 0x00000010002d4202 */ /* 0x000fe40000000f00 */
[----:B------:R-:W-:Y:S01]  /*4f20*/  @P4 LOP3.LUT R43, R17, 0xffff, RZ, 0xc0, !PT ;  /* 0x0000ffff112b4812 */ /* 0x000fe200078ec0ff */
[----:B--2-4-:R-:W-:Y:S06]  /*4f30*/  @!P0 BRA `(.L_x_85) ;  /* 0x0000000000a48947 */ /* 0x014fec0003800000 */
[----:B------:R-:W-:Y:S01]  /*4f40*/  IMAD.HI.U32 R23, R94, R39, RZ ;  /* 0x000000275e177227 */ /* 0x000fe200078e00ff */
[----:B------:R-:W-:Y:S02]  /*4f50*/  ISETP.NE.AND P0, PT, R38, 0x1, PT ;  /* 0x000000012600780c */ /* 0x000fe40003f05270 */
[----:B------:R-:W-:Y:S01]  /*4f60*/  ISETP.NE.AND P2, PT, R40, 0x1, PT ;  /* 0x000000012800780c */ /* 0x000fe20003f45270 */
[----:B------:R-:W-:Y:S01]  /*4f70*/  IMAD.HI.U32 R22, R93, R88, RZ ;  /* 0x000000585d167227 */ /* 0x000fe200078e00ff */
[----:B------:R-:W-:Y:S02]  /*4f80*/  SHF.R.U32.HI R23, RZ, R92, R23 ;  /* 0x0000005cff177219 */ /* 0x000fe40000011617 */
[----:B------:R-:W-:Y:S01]  /*4f90*/  ISETP.NE.AND P3, PT, R42, 0x1, PT ;  /* 0x000000012a00780c */ /* 0x000fe20003f65270 */
[----:B------:R-:W-:Y:S01]  /*4fa0*/  IMAD.HI.U32 R26, R45, R88, RZ ;  /* 0x000000582d1a7227 */ /* 0x000fe200078e00ff */
[----:B------:R-:W-:Y:S02]  /*4fb0*/  SHF.R.U32.HI R22, RZ, R89, R22 ;  /* 0x00000059ff167219 */ /* 0x000fe40000011616 */
[----:B------:R-:W-:Y:S01]  /*4fc0*/  SEL R3, R94, R23, !P0 ;  /* 0x000000175e037207 */ /* 0x000fe20004000000 */
[----:B------:R-:W-:Y:S01]  /*4fd0*/  IMAD.HI.U32 R23, R43, R39, RZ ;  /* 0x000000272b177227 */ /* 0x000fe200078e00ff */
[----:B------:R-:W-:Y:S02]  /*4fe0*/  SEL R7, R93, R22, !P3 ;  /* 0x000000165d077207 */ /* 0x000fe40005800000 */
[----:B------:R-:W-:Y:S01]  /*4ff0*/  SHF.R.U32.HI R26, RZ, R89, R26 ;  /* 0x00000059ff1a7219 */ /* 0x000fe2000001161a */
[-C--:B------:R-:W-:Y:S04]  /*5000*/  IMAD.HI.U32 R22, R3, R36.reuse, RZ ;  /* 0x0000002403167227 */ /* 0x080fe800078e00ff */
[----:B------:R-:W-:Y:S01]  /*5010*/  IMAD.HI.U32 R24, R7, R36, RZ ;  /* 0x0000002407187227 */ /* 0x000fe200078e00ff */
[-C--:B------:R-:W-:Y:S02]  /*5020*/  @P2 SHF.R.U32.HI R3, RZ, R37.reuse, R22 ;  /* 0x00000025ff032219 */ /* 0x080fe40000011616 */
[----:B------:R-:W-:Y:S02]  /*5030*/  SHF.R.U32.HI R22, RZ, R92, R23 ;  /* 0x0000005cff167219 */ /* 0x000fe40000011617 */
[----:B------:R-:W-:Y:S01]  /*5040*/  @P2 SHF.R.U32.HI R7, RZ, R37, R24 ;  /* 0x00000025ff072219 */ /* 0x000fe20000011618 */
[C---:B------:R-:W-:Y:S01]  /*5050*/  IMAD R2, R40.reuse, R3, RZ ;  /* 0x0000000328027224 */ /* 0x040fe200078e02ff */
[----:B------:R-:W-:Y:S02]  /*5060*/  SEL R5, R43, R22, !P0 ;  /* 0x000000162b057207 */ /* 0x000fe40004000000 */
[----:B------:R-:W-:Y:S01]  /*5070*/  SEL R3, R45, R26, !P3 ;  /* 0x0000001a2d037207 */ /* 0x000fe20005800000 */
[----:B------:R-:W-:Y:S01]  /*5080*/  IMAD R4, R40, R7, RZ ;  /* 0x0000000728047224 */ /* 0x000fe200078e02ff */
[C---:B------:R-:W-:Y:S01]  /*5090*/  ISETP.GE.AND P0, PT, R5.reuse, R2, PT ;  /* 0x000000020500720c */ /* 0x040fe20003f06270 */
[----:B------:R-:W-:Y:S03]  /*50a0*/  IMAD.HI.U32 R6, R5, R36, RZ ;  /* 0x0000002405067227 */ /* 0x000fe600078e00ff */
[----:B------:R-:W-:Y:S01]  /*50b0*/  ISETP.GE.OR P0, PT, R3, R4, P0 ;  /* 0x000000040300720c */ /* 0x000fe20000706670 */
[----:B------:R-:W-:Y:S01]  /*50c0*/  IMAD.MOV R4, RZ, RZ, -R3 ;  /* 0x000000ffff047224 */ /* 0x000fe200078e0a03 */
[-C--:B------:R-:W-:Y:S03]  /*50d0*/  SHF.R.U32.HI R6, RZ, R37.reuse, R6 ;  /* 0x00000025ff067219 */ /* 0x080fe60000011606 */
[----:B------:R-:W-:Y:S01]  /*50e0*/  IMAD R45, R42, R4, R45 ;  /* 0x000000042a2d7224 */ /* 0x000fe200078e022d */
[----:B------:R-:W-:Y:S05]  /*50f0*/  SEL R15, R5, R6, !P2 ;  /* 0x00000006050f7207 */ /* 0x000fea0005000000 */
[----:B------:R-:W-:Y:S02]  /*5100*/  IMAD.MOV R6, RZ, RZ, -R15 ;  /* 0x000000ffff067224 */ /* 0x000fe400078e0a0f */
[C---:B------:R-:W-:Y:S04]  /*5110*/  @!P0 IMAD.HI.U32 R2, R3.reuse, R36, RZ ;  /* 0x0000002403028227 */ /* 0x040fe800078e00ff */
[----:B------:R-:W-:Y:S01]  /*5120*/  IMAD R6, R40, R6, R5 ;  /* 0x0000000628067224 */ /* 0x000fe200078e0205 */
[----:B------:R-:W-:Y:S04]  /*5130*/  @!P0 SHF.R.U32.HI R2, RZ, R37, R2 ;  /* 0x00000025ff028219 */ /* 0x000fe80000011602 */
[----:B------:R-:W-:Y:S02]  /*5140*/  @!P0 SEL R0, R3, R2, !P2 ;  /* 0x0000000203008207 */ /* 0x000fe40005000000 */
[----:B------:R-:W-:Y:S02]  /*5150*/  IADD3 R2, PT, PT, -R5, RZ, RZ ;  /* 0x000000ff05027210 */ /* 0x000fe40007ffe1ff */
[----:B------:R-:W-:Y:S01]  /*5160*/  @!P0 IADD3 R8, PT, PT, R15, -R0, RZ ;  /* 0x800000000f088210 */ /* 0x000fe20007ffe0ff */
[----:B------:R-:W-:Y:S02]  /*5170*/  @!P0 IMAD R0, R7, R6, R0 ;  /* 0x0000000607008224 */ /* 0x000fe400078e0200 */
[----:B------:R-:W-:Y:S02]  /*5180*/  IMAD R43, R38, R2, R43 ;  /* 0x00000002262b7224 */ /* 0x000fe400078e022b */
[----:B------:R-:W-:Y:S02]  /*5190*/  @!P0 IMAD R5, R8, R40, R3 ;  /* 0x0000002808058224 */ /* 0x000fe400078e0203 */
[----:B------:R-:W-:Y:S04]  /*51a0*/  @!P0 IMAD.MOV.U32 R3, RZ, RZ, R0 ;  /* 0x000000ffff038224 */ /* 0x000fe800078e0000 */
[----:B------:R-:W-:Y:S02]  /*51b0*/  IMAD R45, R3, R42, R45 ;  /* 0x0000002a032d7224 */ /* 0x000fe400078e022d */
[----:B------:R-:W-:Y:S07]  /*51c0*/  IMAD R43, R5, R38, R43 ;  /* 0x00000026052b7224 */ /* 0x000fee00078e022b */
.L_x_85:
[----:B-1----:R-:W-:Y:S01]  /*51d0*/  @!P1 ISETP.NE.AND P0, PT, R10, 0x1, PT ;  /* 0x000000010a00980c */ /* 0x002fe20003f05270 */
[----:B------:R-:W-:Y:S01]  /*51e0*/  @!P1 IMAD.HI.U32 R0, R45, R12, RZ ;  /* 0x0000000c2d009227 */ /* 0x000fe200078e00ff */
[----:B------:R-:W-:Y:S01]  /*51f0*/  @!P1 ISETP.NE.AND P2, PT, R9, 0x1, PT ;  /* 0x000000010900980c */ /* 0x000fe20003f45270 */
[----:B------:R-:W-:Y:S01]  /*5200*/  ULOP3.LUT UP0, URZ, UR48, 0x1b0, URZ, 0xc0, !UPT ;  /* 0x000001b030ff7892 */ /* 0x000fe2000f80c0ff */
[----:B------:R-:W-:Y:S01]  /*5210*/  R2UR UR42, R21 ;  /* 0x00000000152a72ca */ /* 0x000fe200000e0000 */
[----:B------:R-:W-:Y:S01]  /*5220*/  @!P1 IMAD.HI.U32 R3, R43, R11, RZ ;  /* 0x0000000b2b039227 */ /* 0x000fe200078e00ff */
[----:B------:R-:W-:Y:S02]  /*5230*/  @!P1 SHF.R.U32.HI R0, RZ, R13, R0 ;  /* 0x0000000dff009219 */ /* 0x000fe40000011600 */
[----:B------:R-:W-:Y:S01]  /*5240*/  R2UR UR41, R20 ;  /* 0x00000000142972ca */ /* 0x000fe200000e0000 */
[----:B------:R-:W-:Y:S01]  /*5250*/  VIADD R107, R107, 0x1 ;  /* 0x000000016b6b7836 */ /* 0x000fe20000000000 */
[----:B------:R-:W-:Y:S02]  /*5260*/  @!P1 SHF.R.U32.HI R2, RZ, R14, R3 ;  /* 0x0000000eff029219 */ /* 0x000fe40000011603 */
[----:B------:R-:W-:Y:S02]  /*5270*/  @!P1 SEL R3, R45, R0, !P2 ;  /* 0x000000002d039207 */ /* 0x000fe40005000000 */
[----:B------:R-:W-:Y:S02]  /*5280*/  @!P1 SEL R2, R43, R2, !P0 ;  /* 0x000000022b029207 */ /* 0x000fe40004000000 */
[----:B------:R-:W-:Y:S01]  /*5290*/  @P4 SHF.R.U32.HI R98, RZ, 0x10, R17 ;  /* 0x00000010ff624819 */ /* 0x000fe20000011611 */
[----:B------:R-:W-:Y:S02]  /*52a0*/  USHF.L.U32 UR42, UR42, 0x6, URZ ;  /* 0x000000062a2a7899 */ /* 0x000fe400080006ff */
[----:B------:R-:W-:Y:S02]  /*52b0*/  @!P1 IMAD.IADD R0, R2, 0x1, -R3 ;  /* 0x0000000102009824 */ /* 0x000fe400078e0a03 */
[----:B------:R-:W-:Y:S01]  /*52c0*/  @!P1 IMAD.IADD R2, R3, 0x1, -R2 ;  /* 0x0000000103029824 */ /* 0x000fe200078e0a02 */
[----:B------:R-:W-:Y:S01]  /*52d0*/  USHF.L.U32 UR41, UR41, 0x8, URZ ;  /* 0x0000000829297899 */ /* 0x000fe200080006ff */
[----:B------:R-:W-:Y:S02]  /*52e0*/  @!P1 IMAD R45, R0, R9, R45 ;  /* 0x00000009002d9224 */ /* 0x000fe400078e022d */
[----:B------:R-:W-:Y:S01]  /*52f0*/  @!P1 IMAD R43, R2, R10, R43 ;  /* 0x0000000a022b9224 */ /* 0x000fe200078e022b */
[----:B------:R-:W-:Y:S08]  /*5300*/  BRA.U !UP0, `(.L_x_86) ;  /* 0x0000000108407547 */ /* 0x000ff0000b800000 */
[----:B------:R-:W1:Y:S01]  /*5310*/  LDCU.64 UR8, c[0x4][0x88] ;  /* 0x01001100ff0877ac */ /* 0x000e620008000a00 */
[----:B------:R-:W-:Y:S01]  /*5320*/  MOV R3, 0x0 ;  /* 0x0000000000037802 */ /* 0x000fe20000000f00 */
[----:B------:R-:W-:Y:S02]  /*5330*/  HFMA2 R12, -RZ, RZ, 0, 5.9604644775390625e-08 ;  /* 0x00000001ff0c7431 */ /* 0x000fe400000001ff */
[----:B------:R-:W-:Y:S02]  /*5340*/  IMAD.MOV.U32 R8, RZ, RZ, 0x70 ;  /* 0x00000070ff087424 */ /* 0x000fe400078e00ff */
[----:B------:R-:W-:Y:S01]  /*5350*/  IMAD.MOV.U32 R13, RZ, RZ, RZ ;  /* 0x000000ffff0d7224 */ /* 0x000fe200078e00ff */
[----:B------:R-:W2:Y:S01]  /*5360*/  LDCU.64 UR6, c[0x4][0x90] ;  /* 0x01001200ff0677ac */ /* 0x000ea20008000a00 */
[----:B------:R-:W3:Y:S01]  /*5370*/  LDC.64 R2, c[0x4][R3] ;  /* 0x0100000003027b82 */ /* 0x000ee20000000a00 */
[----:B------:R-:W4:Y:S01]  /*5380*/  LDCU.64 UR4, c[0x4][0x8] ;  /* 0x01000100ff0477ac */ /* 0x000f220008000a00 */
[----:B-1----:R-:W-:Y:S01]  /*5390*/  MOV R5, UR9 ;  /* 0x0000000900057c02 */ /* 0x002fe20008000f00 */
[----:B------:R-:W-:Y:S01]  /*53a0*/  IMAD.U32 R4, RZ, RZ, UR8 ;  /* 0x00000008ff047e24 */ /* 0x000fe2000f8e00ff */
[----:B--2---:R-:W-:Y:S01]  /*53b0*/  MOV R7, UR7 ;  /* 0x0000000700077c02 */ /* 0x004fe20008000f00 */
[----:B------:R-:W-:Y:S01]  /*53c0*/  IMAD.U32 R6, RZ, RZ, UR6 ;  /* 0x00000006ff067e24 */ /* 0x000fe2000f8e00ff */
[----:B----4-:R-:W-:Y:S01]  /*53d0*/  MOV R11, UR5 ;  /* 0x00000005000b7c02 */ /* 0x010fe20008000f00 */
[----:B------:R-:W-:Y:S02]  /*53e0*/  IMAD.U32 R10, RZ, RZ, UR4 ;  /* 0x00000004ff0a7e24 */ /* 0x000fe4000f8e00ff */
[----:B------:R-:W-:Y:S07]  /*53f0*/  LEPC R20, `(.L_x_86) ;  /* 0x000000001014794e */ /* 0x000fee0000000000 */
[----:B---3-5:R-:W-:Y:S05]  /*5400*/  CALL.ABS.NOINC R2 ;  /* 0x0000000002007343 */ /* 0x028fea0003c00000 */
.L_x_86:
[----:B------:R-:W-:Y:S01]  /*5410*/  LOP3.LUT P0, RZ, R104, 0x1b0, RZ, 0xc0, !PT ;  /* 0x000001b068ff7812 */ /* 0x000fe2000780c0ff */
[----:B------:R-:W-:Y:S11]  /*5420*/  BSSY.RECONVERGENT B6, `(.L_x_87) ;  /* 0x0000013000067945 */ /* 0x000ff60003800200 */
[----:B------:R-:W-:Y:S01]  /*5430*/  @!UPT UIADD3 URZ, UPT, UPT, URZ, URZ, URZ ;  /* 0x000000fffffff290 */ /* 0x000fe2000fffe0ff */
[----:B------:R-:W-:Y:S05]  /*5440*/  @!P0 BRA `(.L_x_88) ;  /* 0x0000000000408947 */ /* 0x000fea0003800000 */
        /* <DEDUP_REMOVED lines=16> */
.L_x_88:
[----:B------:R-:W-:Y:S05]  /*5550*/  BSYNC.RECONVERGENT B6 ;  /* 0x0000000000067941 */ /* 0x000fea0003800200 */
.L_x_87:
[----:B------:R-:W-:Y:S01]  /*5560*/  ISETP.NE.U32.AND P4, PT, R86, RZ, PT ;  /* 0x000000ff5600720c */ /* 0x000fe20003f85070 */
[----:B------:R-:W-:Y:S01]  /*5570*/  UISETP.NE.AND UP2, UPT, UR50, URZ, UPT ;  /* 0x000000ff3200728c */ /* 0x000fe2000bf45270 */
[----:B------:R-:W-:Y:S01]  /*5580*/  ISETP.NE.U32.AND P2, PT, RZ, UR38, PT ;  /* 0x00000026ff007c0c */ /* 0x000fe2000bf45070 */
[----:B------:R-:W-:Y:S01]  /*5590*/  UISETP.NE.U32.AND UP1, UPT, UR44, URZ, UPT ;  /* 0x000000ff2c00728c */ /* 0x000fe2000bf25070 */
[----:B------:R-:W-:Y:S01]  /*55a0*/  ISETP.NE.AND.EX P4, PT, R87, RZ, PT, P4 ;  /* 0x000000ff5700720c */ /* 0x000fe20003f85340 */
[----:B------:R-:W-:Y:S01]  /*55b0*/  UPLOP3.LUT UP0, UPT, UPT, UPT, UPT, 0x40, 0x4 ;  /* 0x000000000004789c */ /* 0x000fe20003f0e870 */
[----:B------:R-:W-:Y:S01]  /*55c0*/  ISETP.NE.AND.EX P2, PT, RZ, UR39, PT, P2 ;  /* 0x00000027ff007c0c */ /* 0x000fe2000bf45320 */
[----:B------:R-:W-:Y:S01]  /*55d0*/  UISETP.NE.AND.EX UP1, UPT, UR45, URZ, UPT, UP1 ;  /* 0x000000ff2d00728c */ /* 0x000fe2000bf25310 */
[----:B------:R-:W-:Y:S04]  /*55e0*/  PLOP3.LUT P1, PT, PT, PT, UP2, 0x80, 0x8 ;  /* 0x000000000008781c */ /* 0x000fe80003f2f028 */
[----:B------:R-:W-:Y:S06]  /*55f0*/  @UP2 UPLOP3.LUT UP0, UPT, UPT, UPT, UP1, 0x80, 0x8 ;  /* 0x000000000008289c */ /* 0x000fec0003f0f010 */
[----:B------:R-:W-:Y:S01]  /*5600*/  PLOP3.LUT P0, PT, PT, PT, UP0, 0x80, 0x8 ;  /* 0x000000000008781c */ /* 0x000fe20003f0f008 */
[----:B------:R-:W-:Y:S01]  /*5610*/  @!UPT UIADD3 URZ, UPT, UPT, URZ, URZ, URZ ;  /* 0x000000fffffff290 */ /* 0x000fe2000fffe0ff */
[----:B------:R-:W-:Y:S11]  /*5620*/  BRA.U !UP1, `(.L_x_89) ;  /* 0x0000000109387547 */ /* 0x000ff6000b800000 */
[----:B------:R-:W-:Y:S01]  /*5630*/  UISETP.NE.U32.AND UP0, UPT, UR38, URZ, UPT ;  /* 0x000000ff2600728c */ /* 0x000fe2000bf05070 */
[----:B------:R-:W-:Y:S02]  /*5640*/  HFMA2 R0, -RZ, RZ, 0, 5.9604644775390625e-08 ;  /* 0x00000001ff007431 */ /* 0x000fe400000001ff */
[----:B------:R-:W-:Y:S01]  /*5650*/  IMAD.MOV.U32 R91, RZ, RZ, 0x1 ;  /* 0x00000001ff5b7424 */ /* 0x000fe200078e00ff */
[----:B------:R-:W-:Y:S06]  /*5660*/  UISETP.NE.AND.EX UP0, UPT, UR39, URZ, UPT, UP0 ;  /* 0x000000ff2700728c */ /* 0x000fec000bf05300 */
[----:B------:R-:W-:Y:S05]  /*5670*/  PLOP3.LUT P3, PT, PT, PT, UP0, 0x80, 0x8 ;  /* 0x000000000008781c */ /* 0x000fea0003f6f008 */
[----:B------:R-:W1:Y:S01]  /*5680*/  @UP0 LDCU.64 UR6, c[0x0][0x888] ;  /* 0x00011100ff0607ac */ /* 0x000e620008000a00 */
[----:B------:R-:W-:Y:S07]  /*5690*/  @UP0 UIMAD UR4, UR36, UR44, URZ ;  /* 0x0000002c240402a4 */ /* 0x000fee000f8e02ff */
[----:B------:R-:W-:Y:S01]  /*56a0*/  @!P3 PRMT R91, R0, 0x7610, R91 ;  /* 0x00007610005bb816 */ /* 0x000fe2000000005b */
[----:B-1----:R-:W-:Y:S03]  /*56b0*/  @UP0 UIMAD.WIDE UR6, UR4, 0x4, UR6 ;  /* 0x00000004040608a5 */ /* 0x002fe6000f8e0206 */
[----:B------:R-:W1:Y:S03]  /*56c0*/  @!UP0 LDCU UR4, c[0x0][0x880] ;  /* 0x00011000ff0487ac */ /* 0x000e660008000800 */
[----:B------:R-:W-:Y:S01]  /*56d0*/  IMAD.U32 R2, RZ, RZ, UR6 ;  /* 0x00000006ff027e24 */ /* 0x000fe2000f8e00ff */
[----:B------:R-:W-:Y:S05]  /*56e0*/  MOV R3, UR7 ;  /* 0x0000000700037c02 */ /* 0x000fea0008000f00 */
[----:B-----5:R2:W5:Y:S02]  /*56f0*/  @P3 LDG.E R50, desc[UR46][R2.64] ;  /* 0x0000002e02323981 */ /* 0x020564000c1e1900 */
[----:B-12---:R-:W-:Y:S02]  /*5700*/  @!P3 IMAD.U32 R50, RZ, RZ, UR4 ;  /* 0x00000004ff32be24 */ /* 0x006fe4000f8e00ff */
.L_x_89:
[----:B------:R-:W-:Y:S05]  /*5710*/  @!P4 BRA `(.L_x_90) ;  /* 0x000000000020c947 */ /* 0x000fea0003800000 */
[----:B------:R-:W-:Y:S04]  /*5720*/  ISETP.NE.U32.AND P3, PT, R84, RZ, PT ;  /* 0x000000ff5400720c */ /* 0x000fe80003f65070 */
[----:B------:R-:W-:Y:S11]  /*5730*/  ISETP.NE.AND.EX P3, PT, R85, RZ, PT, P3 ;  /* 0x000000ff5500720c */ /* 0x000ff60003f65330 */
[----:B------:R-:W-:Y:S02]  /*5740*/  @!UPT UIADD3 URZ, UPT, UPT, URZ, URZ, URZ ;  /* 0x000000fffffff290 */ /* 0x000fe4000fffe0ff */
[----:B------:R-:W1:Y:S01]  /*5750*/  @P3 LDC.64 R2, c[0x0][0x8a8] ;  /* 0x00022a00ff023b82 */ /* 0x000e620000000a00 */
[----:B------:R-:W-:Y:S04]  /*5760*/  @P3 IMAD R0, R86, UR36, RZ ;  /* 0x0000002456003c24 */ /* 0x000fe8000f8e02ff */
[----:B-1----:R-:W-:Y:S05]  /*5770*/  @P3 IMAD.WIDE R2, R0, 0x4, R2 ;  /* 0x0000000400023825 */ /* 0x002fea00078e0202 */
[----:B-----5:R1:W5:Y:S02]  /*5780*/  @P3 LDG.E R47, desc[UR46][R2.64] ;  /* 0x0000002e022f3981 */ /* 0x020364000c1e1900 */
[----:B-1----:R-:W2:Y:S02]  /*5790*/  @!P3 LDC R47, c[0x0][0x8a0] ;  /* 0x00022800ff2fbb82 */ /* 0x002ea40000000800 */
.L_x_90:
[----:B-----5:R-:W-:Y:S01]  /*57a0*/  ISETP.NE.AND P4, PT, R50, RZ, PT ;  /* 0x000000ff3200720c */ /* 0x020fe20003f85270 */
[----:B------:R-:W-:Y:S01]  /*57b0*/  BSSY B1, `(.L_x_91) ;  /* 0x0000042000017945 */ /* 0x000fe20003800000 */
[----:B------:R-:W-:Y:S01]  /*57c0*/  SEL R9, RZ, 0xffffffff, P2 ;  /* 0xffffffffff097807 */ /* 0x000fe20001000000 */
[----:B------:R-:W-:Y:S01]  /*57d0*/  IMAD.MOV.U32 R64, RZ, RZ, 0x1 ;  /* 0x00000001ff407424 */ /* 0x000fe200078e00ff */
[----:B------:R-:W-:Y:S02]  /*57e0*/  LOP3.LUT P3, RZ, R91, 0xff, RZ, 0xc0, !PT ;  /* 0x000000ff5bff7812 */ /* 0x000fe4000786c0ff */
[----:B------:R-:W-:Y:S02]  /*57f0*/  CS2R R62, SRZ ;  /* 0x00000000003e7805 */ /* 0x000fe4000001ff00 */
[----:B------:R-:W-:Y:S02]  /*5800*/  @P1 SEL R2, RZ, 0xffffffff, P4 ;  /* 0xffffffffff021807 */ /* 0x000fe40002000000 */
[----:B------:R-:W-:Y:S02]  /*5810*/  CS2R R60, SRZ ;  /* 0x00000000003c7805 */ /* 0x000fe4000001ff00 */
[----:B------:R-:W-:Y:S02]  /*5820*/  LEA R0, R100, UR49, 0x3 ;  /* 0x0000003164007c11 */ /* 0x000fe4000f8e18ff */
[----:B------:R-:W-:Y:S02]  /*5830*/  CS2R R58, SRZ ;  /* 0x00000000003a7805 */ /* 0x000fe4000001ff00 */
[----:B------:R-:W-:Y:S02]  /*5840*/  @P0 SEL R2, R9, R2, !P3 ;  /* 0x0000000209020207 */ /* 0x000fe40005800000 */
[----:B------:R-:W-:Y:S02]  /*5850*/  CS2R R56, SRZ ;  /* 0x0000000000387805 */ /* 0x000fe4000001ff00 */
[----:B------:R-:W-:Y:S02]  /*5860*/  LEA R108, R44, UR49, 0x3 ;  /* 0x000000312c6c7c11 */ /* 0x000fe4000f8e18ff */
[----:B------:R-:W-:Y:S02]  /*5870*/  @P1 LOP3.LUT R2, R2, 0x1, RZ, 0xc0, !PT ;  /* 0x0000000102021812 */ /* 0x000fe400078ec0ff */
[----:B------:R-:W-:Y:S02]  /*5880*/  SHF.L.U32 R7, R102, 0x1f, RZ ;  /* 0x0000001f66077819 */ /* 0x000fe400000006ff */
[----:B------:R-:W-:Y:S02]  /*5890*/  ISETP.NE.U32.OR P6, PT, R2, 0x1, !P1 ;  /* 0x000000010200780c */ /* 0x000fe40004fc5470 */
[----:B------:R-:W-:Y:S02]  /*58a0*/  PLOP3.LUT P2, PT, PT, PT, UP1, 0x80, 0x8 ;  /* 0x000000000008781c */ /* 0x000fe40003f4f018 */
[C---:B------:R-:W-:Y:S02]  /*58b0*/  LEA.HI R5, R44.reuse, R44, RZ, 0x1 ;  /* 0x0000002c2c057211 */ /* 0x040fe400078f08ff */
[----:B------:R-:W-:Y:S02]  /*58c0*/  SEL R2, RZ, 0xffffffff, P4 ;  /* 0xffffffffff027807 */ /* 0x000fe40002000000 */
[----:B------:R-:W-:Y:S01]  /*58d0*/  P2R R72, PR, RZ, 0x40 ;  /* 0x00000040ff487803 */ /* 0x000fe20000000000 */
[C---:B------:R-:W-:Y:S01]  /*58e0*/  IMAD.SHL.U32 R3, R5.reuse, 0x80, RZ ;  /* 0x0000008005037824 */ /* 0x040fe200078e00ff */
[----:B------:R-:W-:Y:S03]  /*58f0*/  LOP3.LUT R5, R5, 0xffe, RZ, 0xc0, !PT ;  /* 0x00000ffe05057812 */ /* 0x000fe600078ec0ff */
[----:B------:R-:W-:Y:S02]  /*5900*/  @P6 SHF.L.U32 R11, R99, 0x1f, RZ ;  /* 0x0000001f630b6819 */ /* 0x000fe400000006ff */
[----:B------:R-:W-:Y:S01]  /*5910*/  @P2 SEL R2, R9, R2, !P3 ;  /* 0x0000000209022207 */ /* 0x000fe20005800000 */
[----:B------:R-:W-:Y:S01]  /*5920*/  IMAD.IADD R48, R44, 0x1, -R5 ;  /* 0x000000012c307824 */ /* 0x000fe200078e0a05 */
[----:B------:R-:W1:Y:S01]  /*5930*/  @P6 SYNCS.PHASECHK.TRANS64.TRYWAIT P1, [R0+URZ+0x50], R11 ;  /* 0x0000500b000065a7 */ /* 0x000e6200080211ff */
[----:B------:R-:W-:Y:S02]  /*5940*/  LOP3.LUT R3, R3, 0xffffff00, RZ, 0xc0, !PT ;  /* 0xffffff0003037812 */ /* 0x000fe400078ec0ff */
[----:B------:R-:W-:Y:S03]  /*5950*/  LOP3.LUT R2, R2, 0x1, RZ, 0xc0, !PT ;  /* 0x0000000102027812 */ /* 0x000fe600078ec0ff */
[----:B------:R-:W-:Y:S01]  /*5960*/  IMAD.IADD R3, R46, 0x1, R3 ;  /* 0x000000012e037824 */ /* 0x000fe200078e0203 */
[----:B------:R-:W-:Y:S03]  /*5970*/  ISETP.NE.U32.AND P5, PT, R2, 0x1, PT ;  /* 0x000000010200780c */ /* 0x000fe60003fa5070 */
[----:B------:R-:W-:Y:S01]  /*5980*/  IMAD R48, R48, 0x100000, R3 ;  /* 0x0010000030307824 */ /* 0x000fe200078e0203 */
[----:B------:R-:W-:Y:S01]  /*5990*/  P2R R65, PR, RZ, 0x20 ;  /* 0x00000020ff417803 */ /* 0x000fe20000000000 */
[----:B------:R3:W4:Y:S01]  /*59a0*/  SYNCS.PHASECHK.TRANS64.TRYWAIT P0, [R108+URZ+0xc0], R7 ;  /* 0x0000c0076c0075a7 */ /* 0x00072200080011ff */
[----:B-1----:R-:W-:Y:S01]  /*59b0*/  @P6 SEL R64, RZ, 0x1, !P1 ;  /* 0x00000001ff406807 */ /* 0x002fe20004800000 */
[----:B---3--:R-:W-:Y:S06]  /*59c0*/  @!P6 BRA `(.L_x_92) ;  /* 0x000000000080e947 */ /* 0x008fec0003800000 */
[----:B------:R-:W-:Y:S01]  /*59d0*/  @P5 IMAD R4, R100, 0x1000, R95 ;  /* 0x0000100064045824 */ /* 0x000fe200078e025f */
[----:B------:R-:W-:Y:S01]  /*59e0*/  ISETP.NE.AND P1, PT, R64, RZ, PT ;  /* 0x000000ff4000720c */ /* 0x000fe20003f25270 */
[----:B------:R-:W-:Y:S01]  /*59f0*/  BSSY B0, `(.L_x_93) ;  /* 0x000000b000007945 */ /* 0x000fe20003800000 */
[----:B------:R-:W-:Y:S01]  /*5a00*/  CS2R R58, SRZ ;  /* 0x00000000003a7805 */ /* 0x000fe2000001ff00 */
[----:B------:R-:W-:Y:S01]  /*5a10*/  @P5 VIADD R2, R4, UR49 ;  /* 0x0000003104025c36 */ /* 0x000fe20008000000 */
[----:B------:R-:W-:Y:S02]  /*5a20*/  CS2R R56, SRZ ;  /* 0x0000000000387805 */ /* 0x000fe4000001ff00 */
[----:B------:R-:W-:Y:S02]  /*5a30*/  CS2R R62, SRZ ;  /* 0x00000000003e7805 */ /* 0x000fe4000001ff00 */
[----:B------:R-:W-:Y:S01]  /*5a40*/  CS2R R60, SRZ ;  /* 0x00000000003c7805 */ /* 0x000fe2000001ff00 */
[----:B------:R-:W-:Y:S04]  /*5a50*/  @P5 IMAD R2, R103, -0x10, R2 ;  /* 0xfffffff067025824 */ /* 0x000fe800078e0202 */
[----:B------:R-:W-:Y:S05]  /*5a60*/  @P1 BRA `(.L_x_94) ;  /* 0x00000000000c1947 */ /* 0x000fea0003800000 */
[----:B------:R-:W-:Y:S04]  /*5a70*/  SHF.L.U32 R3, R99, 0x1f, RZ ;  /* 0x0000001f63037819 */ /* 0x000fe800000006ff */
[----:B------:R-:W1:Y:S02]  /*5a80*/  SYNCS.PHASECHK.TRANS64.TRYWAIT P1, [R0+URZ+0x50], R3 ;  /* 0x00005003000075a7 */ /* 0x000e6400080211ff */
[----:B-1----:R-:W-:Y:S05]  /*5a90*/  @!P1 BRA `(.L_x_95) ;  /* 0x0000004000389947 */ /* 0x002fea0003800000 */
.L_x_94:
[----:B------:R-:W-:Y:S05]  /*5aa0*/  BSYNC B0 ;  /* 0x0000000000007941 */ /* 0x000fea0003800000 */
.L_x_93:
[----:B------:R-:W-:Y:S01]  /*5ab0*/  ISETP.NE.AND P1, PT, R65, RZ, PT ;  /* 0x000000ff4100720c */ /* 0x000fe20003f25270 */
[----:B-1----:R-:W-:Y:S02]  /*5ac0*/  VIADD R3, R0, 0x70 ;  /* 0x0000007000037836 */ /* 0x002fe40000000000 */
[----:B------:R-:W-:Y:S02]  /*5ad0*/  IMAD.U32 R0, RZ, RZ, UR37 ;  /* 0x00000025ff007e24 */ /* 0x000fe4000f8e00ff */
[----:B------:R-:W-:Y:S03]  /*5ae0*/  VIADD R100, R100, 0x1 ;  /* 0x0000000164647836 */ /* 0x000fe60000000000 */
[----:B------:R-:W-:Y:S05]  /*5af0*/  PRMT R0, R0, 0x654, R3 ;  /* 0x0000065400007816 */ /* 0x000fea0000000003 */
[----:B------:R1:W3:Y:S04]  /*5b00*/  @P1 LDS.128 R56, [R4+UR49+0x200] ;  /* 0x0002003104381984 */ /* 0x0002e80008000c00 */
[----:B------:R1:W1:Y:S01]  /*5b10*/  @P1 LDS.128 R60, [R2+0x210] ;  /* 0x00021000023c1984 */ /* 0x0002620000000c00 */
[C---:B------:R-:W-:Y:S01]  /*5b20*/  ISETP.NE.AND P1, PT, R100.reuse, 0x4, PT ;  /* 0x000000046400780c */ /* 0x040fe20003f25270 */
[----:B------:R-:W-:Y:S01]  /*5b30*/  @!PT LDS RZ, [RZ] ;  /* 0x00000000fffff984 */ /* 0x000fe20000000800 */
[----:B------:R-:W-:Y:S01]  /*5b40*/  @!PT LDS RZ, [RZ] ;  /* 0x00000000fffff984 */ /* 0x000fe20000000800 */
[----:B------:R-:W-:Y:S01]  /*5b50*/  @!PT LDS RZ, [RZ] ;  /* 0x00000000fffff984 */ /* 0x000fe20000000800 */
[----:B------:R-:W-:Y:S01]  /*5b60*/  @!PT LDS RZ, [RZ] ;  /* 0x00000000fffff984 */ /* 0x000fe20000000800 */
[----:B------:R5:W-:Y:S06]  /*5b70*/  MEMBAR.ALL.CTA ;  /* 0x0000000000007992 */ /* 0x000bec0000008000 */
[----:B-----5:R-:W5:Y:S01]  /*5b80*/  FENCE.VIEW.ASYNC.S ;  /* 0x00000000000073c6 */ /* 0x020f620000000000 */
[----:B------:R-:W-:Y:S01]  /*5b90*/  SEL R100, R100, RZ, P1 ;  /* 0x000000ff64647207 */ /* 0x000fe20000800000 */
[----:B-----5:R5:W-:Y:S02]  /*5ba0*/  SYNCS.ARRIVE.TRANS64.RED.A1T0 RZ, [R0+URZ], RZ ;  /* 0x000000ff00ff79a7 */ /* 0x020be400081004ff */
[----:B-----5:R-:W-:Y:S04]  /*5bb0*/  SEL R0, RZ, 0x1, P1 ;  /* 0x00000001ff007807 */ /* 0x020fe80000800000 */
[----:B---3--:R-:W-:Y:S02]  /*5bc0*/  LOP3.LUT R99, R99, R0, RZ, 0x3c, !PT ;  /* 0x0000000063637212 */ /* 0x008fe400078e3cff */
.L_x_92:
[----:B------:R-:W-:Y:S05]  /*5bd0*/  BSYNC B1 ;  /* 0x0000000000017941 */ /* 0x000fea0003800000 */
.L_x_91:
[----:B------:R-:W-:Y:S04]  /*5be0*/  SHF.R.U32.HI R3, RZ, 0x15, R48 ;  /* 0x00000015ff037819 */ /* 0x000fe80000011630 */
[----:B------:R-:W-:Y:S01]  /*5bf0*/  LOP3.LUT P1, RZ, R3, 0x3, R96, 0x48, !PT ;  /* 0x0000000303ff7812 */ /* 0x000fe20007824860 */
[----:B------:R-:W-:Y:S01]  /*5c00*/  @!UPT UIADD3 URZ, UPT, UPT, URZ, URZ, URZ ;  /* 0x000000fffffff290 */ /* 0x000fe2000fffe0ff */
[----:B----4-:R-:W-:Y:S11]  /*5c10*/  @P0 BRA `(.L_x_96) ;  /* 0x0000000000080947 */ /* 0x010ff60003800000 */
[----:B------:R-:W3:Y:S02]  /*5c20*/  SYNCS.PHASECHK.TRANS64.TRYWAIT P0, [R108+URZ+0xc0], R7 ;  /* 0x0000c0076c0075a7 */ /* 0x000ee400080011ff */
[----:B---3--:R-:W-:Y:S05]  /*5c30*/  @!P0 BRA `(.L_x_97) ;  /* 0x0000003c00e48947 */ /* 0x008fea0003800000 */
.L_x_96:
[----:B------:R-:W-:Y:S05]  /*5c40*/  @!P1 BRA `(.L_x_98) ;  /* 0x0000000000409947 */ /* 0x000fea0003800000 */
[----:B------:R-:W4:Y:S01]  /*5c50*/  LDCU.64 UR8, c[0x4][0x78] ;  /* 0x01000f00ff0877ac */ /* 0x000f220008000a00 */
[----:B------:R-:W-:Y:S01]  /*5c60*/  MOV R3, 0x0 ;  /* 0x0000000000037802 */ /* 0x000fe20000000f00 */
[----:B------:R-:W-:Y:S02]  /*5c70*/  HFMA2 R12, -RZ, RZ, 0, 5.9604644775390625e-08 ;  /* 0x00000001ff0c7431 */ /* 0x000fe400000001ff */
[----:B------:R-:W-:Y:S02]  /*5c80*/  IMAD.MOV.U32 R8, RZ, RZ, 0x192 ;  /* 0x00000192ff087424 */ /* 0x000fe400078e00ff */
[----:B------:R-:W-:Y:S01]  /*5c90*/  IMAD.MOV.U32 R13, RZ, RZ, RZ ;  /* 0x000000ffff0d7224 */ /* 0x000fe200078e00ff */
[----:B------:R-:W3:Y:S01]  /*5ca0*/  LDCU.64 UR6, c[0x4][0x80] ;  /* 0x01001000ff0677ac */ /* 0x000ee20008000a00 */
[----:B-1----:R-:W1:Y:S01]  /*5cb0*/  LDC.64 R2, c[0x4][R3] ;  /* 0x0100000003027b82 */ /* 0x002e620000000a00 */
[----:B------:R-:W5:Y:S01]  /*5cc0*/  LDCU.64 UR4, c[0x4][0x18] ;  /* 0x01000300ff0477ac */ /* 0x000f620008000a00 */
[----:B----4-:R-:W-:Y:S01]  /*5cd0*/  MOV R5, UR9 ;  /* 0x0000000900057c02 */ /* 0x010fe20008000f00 */
[----:B------:R-:W-:Y:S01]  /*5ce0*/  IMAD.U32 R4, RZ, RZ, UR8 ;  /* 0x00000008ff047e24 */ /* 0x000fe2000f8e00ff */
[----:B---3--:R-:W-:Y:S01]  /*5cf0*/  MOV R7, UR7 ;  /* 0x0000000700077c02 */ /* 0x008fe20008000f00 */
[----:B------:R-:W-:Y:S01]  /*5d00*/  IMAD.U32 R6, RZ, RZ, UR6 ;  /* 0x00000006ff067e24 */ /* 0x000fe2000f8e00ff */
[----:B-----5:R-:W-:Y:S01]  /*5d10*/  MOV R11, UR5 ;  /* 0x00000005000b7c02 */ /* 0x020fe20008000f00 */
[----:B------:R-:W-:Y:S02]  /*5d20*/  IMAD.U32 R10, RZ, RZ, UR4 ;  /* 0x00000004ff0a7e24 */ /* 0x000fe4000f8e00ff */
[----:B------:R-:W-:Y:S07]  /*5d30*/  LEPC R20, `(.L_x_98) ;  /* 0x000000001014794e */ /* 0x000fee0000000000 */
[----:B-12---:R-:W-:Y:S05]  /*5d40*/  CALL.ABS.NOINC R2 ;  /* 0x0000000002007343 */ /* 0x006fea0003c00000 */
.L_x_98:
[----:B------:R-:W-:Y:S05]  /*5d50*/  WARPSYNC.ALL ;  /* 0x0000000000007948 */ /* 0x000fea0003800000 */
[----:B------:R-:W-:Y:S01]  /*5d60*/  R2UR UR4, R48 ;  /* 0x00000000300472ca */ /* 0x000fe200000e0000 */
[----:B------:R-:W-:Y:S01]  /*5d70*/  BSSY.RECONVERGENT B0, `(.L_x_99) ;  /* 0x00000a1000007945 */ /* 0x000fe20003800200 */
[C---:B------:R-:W-:Y:S02]  /*5d80*/  SHF.L.U32 R51, R56.reuse, 0x10, RZ ;  /* 0x0000001038337819 */ /* 0x040fe400000006ff */
[C---:B------:R-:W-:Y:S02]  /*5d90*/  PRMT R49, R56.reuse, 0x8880, RZ ;  /* 0x0000888038317816 */ /* 0x040fe400000000ff */
[----:B------:R-:W-:Y:S02]  /*5da0*/  SHF.R.S32.HI R51, RZ, 0x18, R51 ;  /* 0x00000018ff337819 */ /* 0x000fe40000011433 */
[----:B------:R-:W-:Y:S02]  /*5db0*/  SHF.L.U32 R52, R56, 0x8, RZ ;  /* 0x0000000838347819 */ /* 0x000fe400000006ff */
[C---:B------:R-:W-:Y:S02]  /*5dc0*/  PRMT R54, R58.reuse, 0x8880, RZ ;  /* 0x000088803a367816 */ /* 0x040fe400000000ff */
[----:B------:R-:W-:Y:S01]  /*5dd0*/  SHF.L.U32 R53, R58, 0x8, RZ ;  /* 0x000000083a357819 */ /* 0x000fe200000006ff */
[----:B-1-3--:R-:W-:Y:S01]  /*5de0*/  LDTM.16dp32bit_t0_t15.x32 R4, tmem[UR4] ;  /* 0x00000004000479ee */ /* 0x00afe20008a80000 */
[----:B------:R-:W2:Y:S01]  /*5df0*/  LDTM.16dp32bit_t16_t31.x32 R4, tmem[UR4+0x20] ;  /* 0x00002004000479ee */ /* 0x000ea20008aa0000 */
[----:B------:R-:W-:Y:S02]  /*5e00*/  IADD3 R67, PT, PT, R95, UR49, RZ ;  /* 0x000000315f437c10 */ /* 0x000fe4000fffe0ff */
[----:B------:R-:W-:Y:S02]  /*5e10*/  SHF.L.U32 R66, R97, 0x4, RZ ;  /* 0x0000000461427819 */ /* 0x000fe400000006ff */
[----:B------:R-:W-:Y:S02]  /*5e20*/  SHF.R.S32.HI R53, RZ, 0x18, R53 ;  /* 0x00000018ff357819 */ /* 0x000fe40000011435 */
[----:B------:R-:W-:Y:S02]  /*5e30*/  IADD3 R109, PT, PT, R67, R66, RZ ;  /* 0x00000042436d7210 */ /* 0x000fe40007ffe0ff */
[----:B------:R-:W-:Y:S02]  /*5e40*/  ISETP.NE.AND P0, PT, R105, RZ, PT ;  /* 0x000000ff6900720c */ /* 0x000fe40003f05270 */
[----:B------:R-:W-:Y:S01]  /*5e50*/  ISETP.NE.AND P6, PT, R72, RZ, PT ;  /* 0x000000ff4800720c */ /* 0x000fe20003fc5270 */
[----:B--2---:R-:W-:Y:S11]  /*5e60*/  IMAD R0, R47, R4, RZ ;  /* 0x000000042f007224 */ /* 0x004ff600078e02ff */
[----:B------:R-:W-:Y:S01]  /*5e70*/  @!UPT UIADD3 URZ, UPT, UPT, URZ, URZ, URZ ;  /* 0x000000fffffff290 */ /* 0x000fe2000fffe0ff */
[----:B------:R-:W-:Y:S01]  /*5e80*/  @P6 SHF.L.U32 R74, R99, 0x1f, RZ ;  /* 0x0000001f634a6819 */ /* 0x000fe200000006ff */
[----:B------:R-:W-:Y:S02]  /*5e90*/  IMAD R2, R47, R5, RZ ;  /* 0x000000052f027224 */ /* 0x000fe400078e02ff */
[----:B------:R-:W-:Y:S01]  /*5ea0*/  IMAD R0, R49, R50, R0 ;  /* 0x0000003231007224 */ /* 0x000fe200078e0200 */
[----:B------:R-:W-:Y:S01]  /*5eb0*/  SHF.R.S32.HI R49, RZ, 0x18, R52 ;  /* 0x00000018ff317819 */ /* 0x000fe20000011434 */
[----:B------:R-:W-:Y:S01]  /*5ec0*/  IMAD R3, R47, R6, RZ ;  /* 0x000000062f037224 */ /* 0x000fe200078e02ff */
[----:B------:R-:W-:Y:S01]  /*5ed0*/  SHF.L.U32 R52, R57, 0x10, RZ ;  /* 0x0000001039347819 */ /* 0x000fe200000006ff */
[-C--:B------:R-:W-:Y:S01]  /*5ee0*/  IMAD R2, R51, R50.reuse, R2 ;  /* 0x0000003233027224 */ /* 0x080fe200078e0202 */
[----:B------:R-:W-:Y:S01]  /*5ef0*/  SHF.R.S32.HI R51, RZ, 0x18, R56 ;  /* 0x00000018ff337819 */ /* 0x000fe20000011438 */
[----:B------:R-:W-:Y:S02]  /*5f00*/  IMAD R7, R47, R7, RZ ;  /* 0x000000072f077224 */ /* 0x000fe400078e02ff */
[-C--:B------:R-:W-:Y:S01]  /*5f10*/  IMAD R3, R49, R50.reuse, R3 ;  /* 0x0000003231037224 */ /* 0x080fe200078e0203 */
[----:B------:R-:W-:Y:S01]  /*5f20*/  PRMT R49, R57, 0x8880, RZ ;  /* 0x0000888039317816 */ /* 0x000fe200000000ff */
[----:B------:R-:W-:Y:S01]  /*5f30*/  IMAD R7, R51, R50, R7 ;  /* 0x0000003233077224 */ /* 0x000fe200078e0207 */
[----:B------:R-:W-:Y:S01]  /*5f40*/  SHF.R.S32.HI R51, RZ, 0x18, R52 ;  /* 0x00000018ff337819 */ /* 0x000fe20000011434 */
[----:B------:R-:W-:Y:S02]  /*5f50*/  IMAD R4, R47, R8, RZ ;  /* 0x000000082f047224 */ /* 0x000fe400078e02ff */
[----:B------:R-:W-:Y:S01]  /*5f60*/  IMAD.SHL.U32 R52, R57, 0x100, RZ ;  /* 0x0000010039347824 */ /* 0x000fe200078e00ff */
[----:B------:R-:W-:Y:S01]  /*5f70*/  I2IP.S8.S32.SAT R55, R7, R3, RZ ;  /* 0x0000000307377239 */ /* 0x000fe200000014ff */
[----:B------:R-:W-:Y:S02]  /*5f80*/  IMAD R5, R47, R9, RZ ;  /* 0x000000092f057224 */ /* 0x000fe400078e02ff */
[----:B------:R-:W-:Y:S01]  /*5f90*/  IMAD R4, R49, R50, R4 ;  /* 0x0000003231047224 */ /* 0x000fe200078e0204 */
[----:B------:R-:W-:Y:S01]  /*5fa0*/  SHF.R.S32.HI R49, RZ, 0x18, R52 ;  /* 0x00000018ff317819 */ /* 0x000fe20000011434 */
[----:B------:R-:W-:Y:S01]  /*5fb0*/  IMAD R6, R47, R10, RZ ;  /* 0x0000000a2f067224 */ /* 0x000fe200078e02ff */
[----:B------:R-:W-:Y:S01]  /*5fc0*/  I2IP.S8.S32.SAT R68, R2, R0, R55 ;  /* 0x0000000002447239 */ /* 0x000fe20000001437 */
[-C--:B------:R-:W-:Y:S01]  /*5fd0*/  IMAD R5, R51, R50.reuse, R5 ;  /* 0x0000003233057224 */ /* 0x080fe200078e0205 */
[----:B------:R-:W-:Y:S01]  /*5fe0*/  SHF.L.U32 R52, R58, 0x10, RZ ;  /* 0x000000103a347819 */ /* 0x000fe200000006ff */
[----:B------:R-:W-:Y:S01]  /*5ff0*/  IMAD R11, R47, R11, RZ ;  /* 0x0000000b2f0b7224 */ /* 0x000fe200078e02ff */
[----:B------:R-:W-:Y:S01]  /*6000*/  SHF.R.S32.HI R51, RZ, 0x18, R57 ;  /* 0x00000018ff337819 */ /* 0x000fe20000011439 */
[----:B------:R-:W-:Y:S01]  /*6010*/  IMAD R6, R49, R50, R6 ;  /* 0x0000003231067224 */ /* 0x000fe200078e0206 */
[----:B------:R-:W-:Y:S01]  /*6020*/  SHF.R.S32.HI R52, RZ, 0x18, R52 ;  /* 0x00000018ff347819 */ /* 0x000fe20000011434 */
[C---:B------:R-:W-:Y:S02]  /*6030*/  IMAD R8, R47.reuse, R12, RZ ;  /* 0x0000000c2f087224 */ /* 0x040fe400078e02ff */
[----:B------:R-:W-:Y:S02]  /*6040*/  IMAD.MOV.U32 R49, RZ, RZ, R54 ;  /* 0x000000ffff317224 */ /* 0x000fe400078e0036 */
[----:B------:R-:W-:Y:S02]  /*6050*/  IMAD R9, R47, R13, RZ ;  /* 0x0000000d2f097224 */ /* 0x000fe400078e02ff */
[----:B------:R-:W-:Y:S01]  /*6060*/  IMAD R11, R51, R50, R11 ;  /* 0x00000032330b7224 */ /* 0x000fe200078e020b */
[----:B------:R-:W-:Y:S01]  /*6070*/  SHF.R.S32.HI R51, RZ, 0x18, R58 ;  /* 0x00000018ff337819 */ /* 0x000fe2000001143a */
[----:B------:R-:W-:Y:S02]  /*6080*/  IMAD R10, R47, R14, RZ ;  /* 0x0000000e2f0a7224 */ /* 0x000fe400078e02ff */
[----:B------:R-:W-:Y:S01]  /*6090*/  IMAD R8, R49, R50, R8 ;  /* 0x0000003231087224 */ /* 0x000fe200078e0208 */
[----:B------:R-:W-:Y:S01]  /*60a0*/  I2IP.S8.S32.SAT R69, R11, R6, RZ ;  /* 0x000000060b457239 */ /* 0x000fe200000014ff */
[----:B------:R-:W-:Y:S01]  /*60b0*/  IMAD R15, R47, R15, RZ ;  /* 0x0000000f2f0f7224 */ /* 0x000fe200078e02ff */
[----:B------:R-:W-:Y:S01]  /*60c0*/  PRMT R49, R59, 0x8880, RZ ;  /* 0x000088803b317816 */ /* 0x000fe200000000ff */
[----:B------:R-:W-:Y:S01]  /*60d0*/  IMAD R9, R52, R50, R9 ;  /* 0x0000003234097224 */ /* 0x000fe200078e0209 */
[----:B------:R-:W-:Y:S01]  /*60e0*/  I2IP.S8.S32.SAT R69, R5, R4, R69 ;  /* 0x0000000405457239 */ /* 0x000fe20000001445 */
[-C--:B------:R-:W-:Y:S01]  /*60f0*/  IMAD R10, R53, R50.reuse, R10 ;  /* 0x00000032350a7224 */ /* 0x080fe200078e020a */
[----:B------:R-:W-:Y:S01]  /*6100*/  SHF.L.U32 R53, R59, 0x8, RZ ;  /* 0x000000083b357819 */ /* 0x000fe200000006ff */
[----:B------:R-:W-:Y:S01]  /*6110*/  IMAD R15, R51, R50, R15 ;  /* 0x00000032330f7224 */ /* 0x000fe200078e020f */
[----:B------:R-:W-:Y:S01]  /*6120*/  SHF.L.U32 R51, R59, 0x10, RZ ;  /* 0x000000103b337819 */ /* 0x000fe200000006ff */
[C---:B------:R-:W-:Y:S01]  /*6130*/  IMAD R12, R47.reuse, R16, RZ ;  /* 0x000000102f0c7224 */ /* 0x040fe200078e02ff */
[----:B------:R-:W-:Y:S01]  /*6140*/  SHF.R.S32.HI R53, RZ, 0x18, R53 ;  /* 0x00000018ff357819 */ /* 0x000fe20000011435 */
[C---:B------:R-:W-:Y:S01]  /*6150*/  IMAD R13, R47.reuse, R17, RZ ;  /* 0x000000112f0d7224 */ /* 0x040fe200078e02ff */
[----:B------:R-:W-:Y:S01]  /*6160*/  SHF.R.S32.HI R51, RZ, 0x18, R51 ;  /* 0x00000018ff337819 */ /* 0x000fe20000011433 */
[----:B------:R-:W-:Y:S01]  /*6170*/  IMAD R14, R47, R18, RZ ;  /* 0x000000122f0e7224 */ /* 0x000fe200078e02ff */
[----:B------:R-:W-:Y:S01]  /*6180*/  I2IP.S8.S32.SAT R70, R15, R10, RZ ;  /* 0x0000000a0f467239 */ /* 0x000fe200000014ff */
[----:B------:R-:W-:Y:S01]  /*6190*/  IMAD R12, R49, R50, R12 ;  /* 0x00000032310c7224 */ /* 0x000fe200078e020c */
[----:B------:R-:W-:Y:S01]  /*61a0*/  SHF.R.S32.HI R49, RZ, 0x18, R59 ;  /* 0x00000018ff317819 */ /* 0x000fe2000001143b */
[----:B------:R-:W-:Y:S01]  /*61b0*/  IMAD R19, R47, R19, RZ ;  /* 0x000000132f137224 */ /* 0x000fe200078e02ff */
[----:B------:R-:W-:Y:S01]  /*61c0*/  I2IP.S8.S32.SAT R70, R9, R8, R70 ;  /* 0x0000000809467239 */ /* 0x000fe20000001446 */
[-C--:B------:R-:W-:Y:S01]  /*61d0*/  IMAD R13, R51, R50.reuse, R13 ;  /* 0x00000032330d7224 */ /* 0x080fe200078e020d */
[C---:B------:R-:W-:Y:S01]  /*61e0*/  PRMT R51, R60.reuse, 0x8880, RZ ;  /* 0x000088803c337816 */ /* 0x040fe200000000ff */
[-C--:B------:R-:W-:Y:S01]  /*61f0*/  IMAD R14, R53, R50.reuse, R14 ;  /* 0x00000032350e7224 */ /* 0x080fe200078e020e */
[----:B------:R-:W-:Y:S01]  /*6200*/  PRMT R53, R61, 0x8880, RZ ;  /* 0x000088803d357816 */ /* 0x000fe200000000ff */
[----:B------:R-:W-:Y:S01]  /*6210*/  IMAD R19, R49, R50, R19 ;  /* 0x0000003231137224 */ /* 0x000fe200078e0213 */
[----:B------:R-:W-:Y:S01]  /*6220*/  MOV R49, R51 ;  /* 0x0000003300317202 */ /* 0x000fe20000000f00 */
[----:B------:R-:W-:Y:S02]  /*6230*/  IMAD R16, R47, R20, RZ ;  /* 0x000000142f107224 */ /* 0x000fe400078e02ff */
[C---:B------:R-:W-:Y:S01]  /*6240*/  IMAD.U32 R52, R60.reuse, 0x10000, RZ ;  /* 0x000100003c347824 */ /* 0x040fe200078e00ff */
[----:B------:R-:W-:Y:S01]  /*6250*/  I2IP.S8.S32.SAT R71, R19, R14, RZ ;  /* 0x0000000e13477239 */ /* 0x000fe200000014ff */
[----:B------:R-:W-:Y:S01]  /*6260*/  IMAD R16, R49, R50, R16 ;  /* 0x0000003231107224 */ /* 0x000fe200078e0210 */
[----:B------:R-:W-:Y:S01]  /*6270*/  SHF.L.U32 R49, R60, 0x8, RZ ;  /* 0x000000083c317819 */ /* 0x000fe200000006ff */
[C---:B------:R-:W-:Y:S01]  /*6280*/  IMAD R17, R47.reuse, R21, RZ ;  /* 0x000000152f117224 */ /* 0x040fe200078e02ff */
[----:B------:R-:W-:Y:S01]  /*6290*/  SHF.R.S32.HI R51, RZ, 0x18, R52 ;  /* 0x00000018ff337819 */ /* 0x000fe20000011434 */
[C---:B------:R-:W-:Y:S01]  /*62a0*/  IMAD R18, R47.reuse, R22, RZ ;  /* 0x000000162f127224 */ /* 0x040fe200078e02ff */
[----:B------:R-:W-:Y:S01]  /*62b0*/  SHF.R.S32.HI R49, RZ, 0x18, R49 ;  /* 0x00000018ff317819 */ /* 0x000fe20000011431 */
[----:B------:R-:W-:Y:S01]  /*62c0*/  IMAD R23, R47, R23, RZ ;  /* 0x000000172f177224 */ /* 0x000fe200078e02ff */
[----:B------:R-:W-:Y:S01]  /*62d0*/  I2IP.S8.S32.SAT R71, R13, R12, R71 ;  /* 0x0000000c0d477239 */ /* 0x000fe20000001447 */
[----:B------:R-:W-:Y:S01]  /*62e0*/  IMAD R17, R51, R50, R17 ;  /* 0x0000003233117224 */ /* 0x000fe200078e0211 */
[C---:B------:R-:W-:Y:S01]  /*62f0*/  SHF.L.U32 R52, R61.reuse, 0x10, RZ ;  /* 0x000000103d347819 */ /* 0x040fe200000006ff */
[----:B------:R-:W-:Y:S01]  /*6300*/  IMAD.SHL.U32 R54, R61, 0x100, RZ ;  /* 0x000001003d367824 */ /* 0x000fe200078e00ff */
[----:B------:R-:W-:Y:S01]  /*6310*/  SHF.R.S32.HI R51, RZ, 0x18, R60 ;  /* 0x00000018ff337819 */ /* 0x000fe2000001143c */
[----:B------:R-:W-:Y:S01]  /*6320*/  IMAD R20, R47, R24, RZ ;  /* 0x000000182f147224 */ /* 0x000fe200078e02ff */
[----:B------:R1:W-:Y:S01]  /*6330*/  STS.128 [R95+UR49+0x4200], R68 ;  /* 0x004200445f007988 */ /* 0x0003e20008000c31 */
[-C--:B------:R-:W-:Y:S01]  /*6340*/  IMAD R18, R49, R50.reuse, R18 ;  /* 0x0000003231127224 */ /* 0x080fe200078e0212 */
[----:B------:R-:W-:Y:S01]  /*6350*/  SHF.R.S32.HI R52, RZ, 0x18, R52 ;  /* 0x00000018ff347819 */ /* 0x000fe20000011434 */
[----:B------:R-:W-:Y:S01]  /*6360*/  IMAD R21, R47, R25, RZ ;  /* 0x000000192f157224 */ /* 0x000fe200078e02ff */
[----:B------:R-:W-:Y:S01]  /*6370*/  SHF.R.S32.HI R49, RZ, 0x18, R54 ;  /* 0x00000018ff317819 */ /* 0x000fe20000011436 */
[----:B------:R-:W-:Y:S01]  /*6380*/  IMAD R23, R51, R50, R23 ;  /* 0x0000003233177224 */ /* 0x000fe200078e0217 */
[----:B------:R-:W-:Y:S01]  /*6390*/  SHF.R.S32.HI R51, RZ, 0x18, R61 ;  /* 0x00000018ff337819 */ /* 0x000fe2000001143d */
[----:B------:R-:W-:Y:S01]  /*63a0*/  IMAD R22, R47, R26, RZ ;  /* 0x0000001a2f167224 */ /* 0x000fe200078e02ff */
[----:B------:R-:W-:Y:S01]  /*63b0*/  SHF.R.S32.HI R54, RZ, 0x18, R63 ;  /* 0x00000018ff367819 */ /* 0x000fe2000001143f */
[----:B------:R-:W-:Y:S01]  /*63c0*/  IMAD R20, R53, R50, R20 ;  /* 0x0000003235147224 */ /* 0x000fe200078e0214 */
[----:B------:R-:W-:Y:S01]  /*63d0*/  I2IP.S8.S32.SAT R76, R23, R18, RZ ;  /* 0x00000012174c7239 */ /* 0x000fe200000014ff */
[----:B------:R-:W-:Y:S01]  /*63e0*/  IMAD R27, R47, R27, RZ ;  /* 0x0000001b2f1b7224 */ /* 0x000fe200078e02ff */
[----:B------:R-:W-:Y:S01]  /*63f0*/  SHF.L.U32 R53, R62, 0x8, RZ ;  /* 0x000000083e357819 */ /* 0x000fe200000006ff */
[-C--:B------:R-:W-:Y:S01]  /*6400*/  IMAD R21, R52, R50.reuse, R21 ;  /* 0x0000003234157224 */ /* 0x080fe200078e0215 */
[C---:B------:R-:W-:Y:S01]  /*6410*/  SHF.L.U32 R52, R62.reuse, 0x10, RZ ;  /* 0x000000103e347819 */ /* 0x040fe200000006ff */
[----:B------:R-:W-:Y:S01]  /*6420*/  IMAD R22, R49, R50, R22 ;  /* 0x0000003231167224 */ /* 0x000fe200078e0216 */
[----:B------:R-:W-:Y:S01]  /*6430*/  PRMT R49, R62, 0x8880, RZ ;  /* 0x000088803e317816 */ /* 0x000fe200000000ff */
[----:B------:R-:W-:Y:S01]  /*6440*/  IMAD R24, R47, R28, RZ ;  /* 0x0000001c2f187224 */ /* 0x000fe200078e02ff */
[----:B------:R-:W-:Y:S01]  /*6450*/  I2IP.S8.S32.SAT R76, R17, R16, R76 ;  /* 0x00000010114c7239 */ /* 0x000fe2000000144c */
[----:B------:R-:W-:Y:S01]  /*6460*/  IMAD R27, R51, R50, R27 ;  /* 0x00000032331b7224 */ /* 0x000fe200078e021b */
[----:B------:R-:W-:Y:S01]  /*6470*/  SHF.R.S32.HI R51, RZ, 0x18, R52 ;  /* 0x00000018ff337819 */ /* 0x000fe20000011434 */
[C---:B------:R-:W-:Y:S01]  /*6480*/  IMAD R25, R47.reuse, R29, RZ ;  /* 0x0000001d2f197224 */ /* 0x040fe200078e02ff */
[----:B------:R-:W-:Y:S01]  /*6490*/  SHF.R.S32.HI R53, RZ, 0x18, R53 ;  /* 0x00000018ff357819 */ /* 0x000fe20000011435 */
[----:B------:R-:W-:Y:S01]  /*64a0*/  IMAD R26, R47, R30, RZ ;  /* 0x0000001e2f1a7224 */ /* 0x000fe200078e02ff */
[----:B------:R-:W-:Y:S01]  /*64b0*/  I2IP.S8.S32.SAT R77, R27, R22, RZ ;  /* 0x000000161b4d7239 */ /* 0x000fe200000014ff */
[-C--:B------:R-:W-:Y:S01]  /*64c0*/  IMAD R24, R49, R50.reuse, R24 ;  /* 0x0000003231187224 */ /* 0x080fe200078e0218 */
[----:B------:R-:W-:Y:S01]  /*64d0*/  SHF.L.U32 R52, R63, 0x10, RZ ;  /* 0x000000103f347819 */ /* 0x000fe200000006ff */
[----:B------:R-:W-:Y:S01]  /*64e0*/  IMAD R25, R51, R50, R25 ;  /* 0x0000003233197224 */ /* 0x000fe200078e0219 */
[----:B------:R-:W-:Y:S01]  /*64f0*/  I2IP.S8.S32.SAT R77, R21, R20, R77 ;  /* 0x00000014154d7239 */ /* 0x000fe2000000144d */
[----:B------:R-:W-:Y:S01]  /*6500*/  IMAD R26, R53, R50, R26 ;  /* 0x00000032351a7224 */ /* 0x000fe200078e021a */
[----:B------:R-:W-:Y:S01]  /*6510*/  SHF.R.S32.HI R49, RZ, 0x18, R62 ;  /* 0x00000018ff317819 */ /* 0x000fe2000001143e */
[----:B------:R-:W-:Y:S01]  /*6520*/  IMAD R31, R47, R31, RZ ;  /* 0x0000001f2f1f7224 */ /* 0x000fe200078e02ff */
[C---:B------:R-:W-:Y:S01]  /*6530*/  PRMT R51, R63.reuse, 0x8880, RZ ;  /* 0x000088803f337816 */ /* 0x040fe200000000ff */
[----:B------:R-:W-:Y:S01]  /*6540*/  IMAD.SHL.U32 R53, R63, 0x100, RZ ;  /* 0x000001003f357824 */ /* 0x000fe200078e00ff */
[----:B------:R-:W-:Y:S01]  /*6550*/  SHF.R.S32.HI R52, RZ, 0x18, R52 ;  /* 0x00000018ff347819 */ /* 0x000fe20000011434 */
[C---:B------:R-:W-:Y:S02]  /*6560*/  IMAD R28, R47.reuse, R32, RZ ;  /* 0x000000202f1c7224 */ /* 0x040fe400078e02ff */
[----:B------:R-:W-:Y:S01]  /*6570*/  IMAD R29, R47, R33, RZ ;  /* 0x000000212f1d7224 */ /* 0x000fe200078e02ff */
[----:B------:R-:W-:Y:S01]  /*6580*/  SHF.R.S32.HI R53, RZ, 0x18, R53 ;  /* 0x00000018ff357819 */ /* 0x000fe20000011435 */
[-C--:B------:R-:W-:Y:S02]  /*6590*/  IMAD R31, R49, R50.reuse, R31 ;  /* 0x00000032311f7224 */ /* 0x080fe400078e021f */
[----:B------:R-:W-:Y:S02]  /*65a0*/  IMAD R28, R51, R50, R28 ;  /* 0x00000032331c7224 */ /* 0x000fe400078e021c */
[----:B------:R-:W-:Y:S01]  /*65b0*/  IMAD R30, R47, R34, RZ ;  /* 0x000000222f1e7224 */ /* 0x000fe200078e02ff */
[----:B------:R-:W-:Y:S01]  /*65c0*/  I2IP.S8.S32.SAT R55, R31, R26, RZ ;  /* 0x0000001a1f377239 */ /* 0x000fe200000014ff */
[----:B------:R-:W-:Y:S02]  /*65d0*/  IMAD R29, R52, R50, R29 ;  /* 0x00000032341d7224 */ /* 0x000fe400078e021d */
[----:B------:R-:W-:Y:S01]  /*65e0*/  IMAD R35, R47, R35, RZ ;  /* 0x000000232f237224 */ /* 0x000fe200078e02ff */
[----:B------:R-:W-:Y:S01]  /*65f0*/  I2IP.S8.S32.SAT R78, R25, R24, R55 ;  /* 0x00000018194e7239 */ /* 0x000fe20000001437 */
[-C--:B------:R-:W-:Y:S01]  /*6600*/  IMAD R30, R53, R50.reuse, R30 ;  /* 0x00000032351e7224 */ /* 0x080fe200078e021e */
[----:B------:R-:W-:Y:S01]  /*6610*/  LEA R55, R100, UR49, 0x3 ;  /* 0x0000003164377c11 */ /* 0x000fe2000f8e18ff */
[----:B------:R-:W-:Y:S05]  /*6620*/  IMAD R35, R54, R50, R35 ;  /* 0x0000003236237224 */ /* 0x000fea00078e0223 */
[----:B------:R-:W-:Y:S04]  /*6630*/  I2IP.S8.S32.SAT R73, R35, R30, RZ ;  /* 0x0000001e23497239 */ /* 0x000fe800000014ff */
[----:B------:R-:W-:Y:S05]  /*6640*/  I2IP.S8.S32.SAT R79, R29, R28, R73 ;  /* 0x0000001c1d4f7239 */ /* 0x000fea0000001449 */
[----:B------:R1:W-:Y:S01]  /*6650*/  STS.128 [R109+0x4210], R76 ;  /* 0x0042104c6d007388 */ /* 0x0003e20000000c00 */
[----:B------:R-:W-:Y:S01]  /*6660*/  @!PT LDS RZ, [RZ] ;  /* 0x00000000fffff984 */ /* 0x000fe20000000800 */
[----:B------:R-:W-:Y:S01]  /*6670*/  @!PT LDS RZ, [RZ] ;  /* 0x00000000fffff984 */ /* 0x000fe20000000800 */
[----:B------:R-:W-:Y:S01]  /*6680*/  @!PT LDS RZ, [RZ] ;  /* 0x00000000fffff984 */ /* 0x000fe20000000800 */
[----:B------:R-:W-:Y:S01]  /*6690*/  @!PT LDS RZ, [RZ] ;  /* 0x00000000fffff984 */ /* 0x000fe20000000800 */
[----:B------:R2:W-:Y:S07]  /*66a0*/  MEMBAR.ALL.CTA ;  /* 0x0000000000007992 */ /* 0x0005ee0000008000 */
[----:B--2---:R-:W2:Y:S02]  /*66b0*/  FENCE.VIEW.ASYNC.S ;  /* 0x00000000000073c6 */ /* 0x004ea40000000000 */
[----:B--2---:R-:W-:Y:S06]  /*66c0*/  BAR.SYNC.DEFER_BLOCKING 0x1, 0x80 ;  /* 0x0042000000007b1d */ /* 0x004fec0000010000 */
[----:B------:R-:W-:Y:S05]  /*66d0*/  @P0 BRA `(.L_x_100) ;  /* 0x0000000000280947 */ /* 0x000fea0003800000 */
[----:B------:R-:W-:Y:S02]  /*66e0*/  UIADD3 UR4, UPT, UPT, UR49, 0x4200, URZ ;  /* 0x0000420031047890 */ /* 0x000fe4000fffe0ff */
[----:B------:R-:W-:Y:S01]  /*66f0*/  UIADD3 UR6, UP0, UPT, UR52, 0x680, URZ ;  /* 0x0000068034067890 */ /* 0x000fe2000ff1e0ff */
[----:B------:R-:W-:Y:S03]  /*6700*/  UMOV UR43, UR36 ;  /* 0x00000024002b7c82 */ /* 0x000fe60008000000 */
[----:B------:R-:W-:Y:S01]  /*6710*/  MOV R104, UR4 ;  /* 0x0000000400687c02 */ /* 0x000fe20008000f00 */
[----:B------:R-:W-:Y:S03]  /*6720*/  UIADD3.X UR7, UPT, UPT, URZ, UR53, URZ, UP0, !UPT ;  /* 0x00000035ff077290 */ /* 0x000fe600087fe4ff */
[----:B------:R-:W-:Y:S11]  /*6730*/  R2UR UR40, R104 ;  /* 0x00000000682872ca */ /* 0x000ff600000e0000 */
[----:B------:R-:W-:Y:S02]  /*6740*/  @!UPT UIADD3 URZ, UPT, UPT, URZ, URZ, URZ ;  /* 0x000000fffffff290 */ /* 0x000fe4000fffe0ff */
[----:B------:R2:W-:Y:S01]  /*6750*/  UTMASTG.3D [UR40], [UR6] ;  /* 0x00000028060073b5 */ /* 0x0005e20008010000 */
[----:B------:R0:W-:Y:S01]  /*6760*/  UTMACMDFLUSH ;  /* 0x00000000000079b7 */ /* 0x0001e20000000000 */
[----:B--2---:R-:W-:Y:S04]  /*6770*/  DEPBAR.LE SB0, 0x1 ;  /* 0x000080400000791a */ /* 0x004fe80000000000 */
.L_x_100:
[----:B------:R-:W-:Y:S05]  /*6780*/  BSYNC.RECONVERGENT B0 ;  /* 0x0000000000007941 */ /* 0x000fea0003800200 */
.L_x_99:
[----:B------:R-:W-:Y:S06]  /*6790*/  BAR.SYNC.DEFER_BLOCKING 0x1, 0x80 ;  /* 0x0042000000007b1d */ /* 0x000fec0000010000 */
[----:B------:R-:W2:Y:S01]  /*67a0*/  @P6 SYNCS.PHASECHK.TRANS64.TRYWAIT P0, [R55+URZ+0x50], R74 ;  /* 0x0000504a370065a7 */ /* 0x000ea200080011ff */
[----:B------:R-:W-:Y:S01]  /*67b0*/  BSSY B1, `(.L_x_101) ;  /* 0x000001f000017945 */ /* 0x000fe20003800000 */
[----:B--2---:R-:W-:Y:S03]  /*67c0*/  @P6 SEL R64, RZ, 0x1, !P0 ;  /* 0x00000001ff406807 */ /* 0x004fe60004000000 */
[----:B------:R-:W-:Y:S05]  /*67d0*/  @!P6 BRA `(.L_x_102) ;  /* 0x000000000070e947 */ /* 0x000fea0003800000 */
[----:B------:R-:W-:Y:S01]  /*67e0*/  ISETP.NE.AND P1, PT, R65, RZ, PT ;  /* 0x000000ff4100720c */ /* 0x000fe20003f25270 */
[----:B------:R-:W-:Y:S01]  /*67f0*/  BSSY B0, `(.L_x_103) ;  /* 0x0000008000007945 */ /* 0x000fe20003800000 */
[----:B------:R-:W-:Y:S11]  /*6800*/  ISETP.NE.AND P0, PT, R64, RZ, PT ;  /* 0x000000ff4000720c */ /* 0x000ff60003f05270 */
[----:B------:R-:W-:Y:S04]  /*6810*/  @P1 IMAD R3, R100, 0x1000, R67 ;  /* 0x0000100064031824 */ /* 0x000fe800078e0243 */
[----:B------:R-:W-:Y:S01]  /*6820*/  @P1 IMAD.IADD R2, R66, 0x1, R3 ;  /* 0x0000000142021824 */ /* 0x000fe200078e0203 */
[----:B------:R-:W-:Y:S06]  /*6830*/  @P0 BRA `(.L_x_104) ;  /* 0x00000000000c0947 */ /* 0x000fec0003800000 */
[----:B------:R-:W-:Y:S04]  /*6840*/  SHF.L.U32 R0, R99, 0x1f, RZ ;  /* 0x0000001f63007819 */ /* 0x000fe800000006ff */
[----:B------:R-:W2:Y:S02]  /*6850*/  SYNCS.PHASECHK.TRANS64.TRYWAIT P0, [R55+URZ+0x50], R0 ;  /* 0x00005000370075a7 */ /* 0x000ea400080011ff */
[----:B--2---:R-:W-:Y:S05]  /*6860*/  @!P0 BRA `(.L_x_105) ;  /* 0x0000003000ec8947 */ /* 0x004fea0003800000 */
.L_x_104:
[----:B------:R-:W-:Y:S05]  /*6870*/  BSYNC B0 ;  /* 0x0000000000007941 */ /* 0x000fea0003800000 */
.L_x_103:
[----:B------:R-:W-:Y:S01]  /*6880*/  ISETP.NE.AND P0, PT, R65, RZ, PT ;  /* 0x000000ff4100720c */ /* 0x000fe20003f05270 */
[----:B--2---:R-:W-:Y:S02]  /*6890*/  VIADD R55, R55, 0x70 ;  /* 0x0000007037377836 */ /* 0x004fe40000000000 */
[----:B------:R-:W-:Y:S02]  /*68a0*/  IMAD.U32 R0, RZ, RZ, UR37 ;  /* 0x00000025ff007e24 */ /* 0x000fe4000f8e00ff */
[----:B------:R-:W-:Y:S03]  /*68b0*/  VIADD R100, R100, 0x1 ;  /* 0x0000000164647836 */ /* 0x000fe60000000000 */
[----:B------:R-:W-:Y:S05]  /*68c0*/  PRMT R0, R0, 0x654, R55 ;  /* 0x0000065400007816 */ /* 0x000fea0000000037 */
[----:B------:R2:W3:Y:S04]  /*68d0*/  @P0 LDS.128 R56, [R3+0x200] ;  /* 0x0002000003380984 */ /* 0x0004e80000000c00 */
[----:B------:R2:W4:Y:S01]  /*68e0*/  @P0 LDS.128 R60, [R2+0x210] ;  /* 0x00021000023c0984 */ /* 0x0005220000000c00 */
        /* <DEDUP_REMOVED lines=10> */
[----:B--23--:R-:W-:Y:S02]  /*6990*/  LOP3.LUT R99, R99, R0, RZ, 0x3c, !PT ;  /* 0x0000000063637212 */ /* 0x00cfe400078e3cff */
.L_x_102:
[----:B------:R-:W-:Y:S05]  /*69a0*/  BSYNC B1 ;  /* 0x0000000000017941 */ /* 0x000fea0003800000 */
.L_x_101:
[----:B------:R-:W-:Y:S05]  /*69b0*/  VIADD R3, R48, 0x40 ;  /* 0x0000004030037836 */ /* 0x000fea0000000000 */
[----:B------:R-:W-:Y:S04]  /*69c0*/  SHF.R.U32.HI R3, RZ, 0x15, R3 ;  /* 0x00000015ff037819 */ /* 0x000fe80000011603 */
[----:B------:R-:W-:Y:S11]  /*69d0*/  LOP3.LUT P0, RZ, R3, 0x3, R96, 0x48, !PT ;  /* 0x0000000303ff7812 */ /* 0x000ff60007804860 */
[----:B------:R-:W-:Y:S02]  /*69e0*/  @!UPT UIADD3 URZ, UPT, UPT, URZ, URZ, URZ ;  /* 0x000000fffffff290 */ /* 0x000fe4000fffe0ff */
[----:B------:R-:W-:Y:S05]  /*69f0*/  @!P0 BRA `(.L_x_106) ;  /* 0x0000000000408947 */ /* 0x000fea0003800000 */
[----:B------:R-:W2:Y:S01]  /*6a00*/  LDCU.64 UR8, c[0x4][0x78] ;  /* 0x01000f00ff0877ac */ /* 0x000ea20008000a00 */
[----:B------:R-:W-:Y:S01]  /*6a10*/  MOV R3, 0x0 ;  /* 0x0000000000037802 */ /* 0x000fe20000000f00 */
[----:B------:R-:W-:Y:S02]  /*6a20*/  HFMA2 R12, -RZ, RZ, 0, 5.9604644775390625e-08 ;  /* 0x00000001ff0c7431 */ /* 0x000fe400000001ff */
[----:B------:R-:W-:Y:S02]  /*6a30*/  IMAD.MOV.U32 R8, RZ, RZ, 0x192 ;  /* 0x00000192ff087424 */ /* 0x000fe400078e00ff */
[----:B------:R-:W-:Y:S01]  /*6a40*/  IMAD.MOV.U32 R13, RZ, RZ, RZ ;  /* 0x000000ffff0d7224 */ /* 0x000fe200078e00ff */
[----:B------:R-:W3:Y:S01]  /*6a50*/  LDCU.64 UR6, c[0x4][0x80] ;  /* 0x01001000ff0677ac */ /* 0x000ee20008000a00 */
[----:B------:R-:W1:Y:S01]  /*6a60*/  LDC.64 R2, c[0x4][R3] ;  /* 0x0100000003027b82 */ /* 0x000e620000000a00 */
[----:B------:R-:W5:Y:S01]  /*6a70*/  LDCU.64 UR4, c[0x4][0x18] ;  /* 0x01000300ff0477ac */ /* 0x000f620008000a00 */
[----:B--2---:R-:W-:Y:S01]  /*6a80*/  MOV R5, UR9 ;  /* 0x0000000900057c02 */ /* 0x004fe20008000f00 */
[----:B------:R-:W-:Y:S01]  /*6a90*/  IMAD.U32 R4, RZ, RZ, UR8 ;  /* 0x00000008ff047e24 */ /* 0x000fe2000f8e00ff */
[----:B---3--:R-:W-:Y:S01]  /*6aa0*/  MOV R7, UR7 ;  /* 0x0000000700077c02 */ /* 0x008fe20008000f00 */
[----:B------:R-:W-:Y:S01]  /*6ab0*/  IMAD.U32 R6, RZ, RZ, UR6 ;  /* 0x00000006ff067e24 */ /* 0x000fe2000f8e00ff */
[----:B-----5:R-:W-:Y:S01]  /*6ac0*/  MOV R11, UR5 ;  /* 0x00000005000b7c02 */ /* 0x020fe20008000f00 */
[----:B------:R-:W-:Y:S02]  /*6ad0*/  IMAD.U32 R10, RZ, RZ, UR4 ;  /* 0x00000004ff0a7e24 */ /* 0x000fe4000f8e00ff */
[----:B------:R-:W-:Y:S07]  /*6ae0*/  LEPC R20, `(.L_x_106) ;  /* 0x000000001014794e */ /* 0x000fee0000000000 */
[----:B-1--4-:R-:W-:Y:S05]  /*6af0*/  CALL.ABS.NOINC R2 ;  /* 0x0000000002007343 */ /* 0x012fea0003c00000 */
.L_x_106:
[----:B------:R-:W-:Y:S01]  /*6b00*/  SHF.L.U32 R51, R56, 0x10, RZ ;  /* 0x0000001038337819 */ /* 0x000fe200000006ff */
[----:B------:R-:W-:Y:S05]  /*6b10*/  WARPSYNC.ALL ;  /* 0x0000000000007948 */ /* 0x000fea0003800000 */
[----:B------:R-:W-:Y:S01]  /*6b20*/  R2UR UR4, R48 ;  /* 0x00000000300472ca */ /* 0x000fe200000e0000 */
[----:B------:R-:W-:Y:S01]  /*6b30*/  BSSY.RECONVERGENT B0, `(.L_x_107) ;  /* 0x0000099000007945 */ /* 0x000fe20003800200 */
[C---:B------:R-:W-:Y:S02]  /*6b40*/  PRMT R49, R56.reuse, 0x8880, RZ ;  /* 0x0000888038317816 */ /* 0x040fe400000000ff */
[----:B------:R-:W-:Y:S02]  /*6b50*/  SHF.R.S32.HI R51, RZ, 0x18, R51 ;  /* 0x00000018ff337819 */ /* 0x000fe40000011433 */
[----:B------:R-:W-:Y:S02]  /*6b60*/  SHF.L.U32 R52, R56, 0x8, RZ ;  /* 0x0000000838347819 */ /* 0x000fe400000006ff */
[----:B------:R-:W-:Y:S02]  /*6b70*/  SHF.L.U32 R53, R57, 0x8, RZ ;  /* 0x0000000839357819 */ /* 0x000fe400000006ff */
[----:B------:R-:W-:Y:S02]  /*6b80*/  SHF.R.S32.HI R54, RZ, 0x18, R58 ;  /* 0x00000018ff367819 */ /* 0x000fe4000001143a */
[----:B------:R-:W-:Y:S01]  /*6b90*/  SHF.R.S32.HI R53, RZ, 0x18, R53 ;  /* 0x00000018ff357819 */ /* 0x000fe20000011435 */
[----:B------:R-:W-:Y:S01]  /*6ba0*/  LDTM.16dp32bit_t0_t15.x32 R4, tmem[UR4+0x40] ;  /* 0x00004004000479ee */ /* 0x000fe20008a80000 */
[----:B------:R-:W2:Y:S01]  /*6bb0*/  LDTM.16dp32bit_t16_t31.x32 R4, tmem[UR4+0x60] ;  /* 0x00006004000479ee */ /* 0x000ea20008aa0000 */
[----:B----4-:R-:W-:Y:S02]  /*6bc0*/  SHF.L.U32 R55, R62, 0x8, RZ ;  /* 0x000000083e377819 */ /* 0x010fe400000006ff */
[----:B------:R-:W-:Y:S02]  /*6bd0*/  ISETP.NE.AND P0, PT, R105, RZ, PT ;  /* 0x000000ff6900720c */ /* 0x000fe40003f05270 */
[----:B------:R-:W-:Y:S02]  /*6be0*/  SHF.R.S32.HI R55, RZ, 0x18, R55 ;  /* 0x00000018ff377819 */ /* 0x000fe40000011437 */
[----:B------:R-:W-:Y:S01]  /*6bf0*/  ISETP.NE.AND P6, PT, R72, RZ, PT ;  /* 0x000000ff4800720c */ /* 0x000fe20003fc5270 */
[C---:B--2---:R-:W-:Y:S02]  /*6c00*/  IMAD R0, R47.reuse, R4, RZ ;  /* 0x000000042f007224 */ /* 0x044fe400078e02ff */
        /* <DEDUP_REMOVED lines=12> */
[C---:B------:R-:W-:Y:S01]  /*6cd0*/  IMAD R4, R47.reuse, R8, RZ ;  /* 0x000000082f047224 */ /* 0x040fe200078e02ff */
[----:B------:R-:W-:Y:S01]  /*6ce0*/  SHF.L.U32 R52, R58, 0x10, RZ ;  /* 0x000000103a347819 */ /* 0x000fe200000006ff */
[----:B------:R-:W-:Y:S01]  /*6cf0*/  IMAD R5, R47, R9, RZ ;  /* 0x000000092f057224 */ /* 0x000fe200078e02ff */
[----:B-1----:R-:W-:Y:S01]  /*6d00*/  I2IP.S8.S32.SAT R69, R7, R3, RZ ;  /* 0x0000000307457239 */ /* 0x002fe200000014ff */
[----:B------:R-:W-:Y:S01]  /*6d10*/  IMAD R6, R47, R10, RZ ;  /* 0x0000000a2f067224 */ /* 0x000fe200078e02ff */
[----:B------:R-:W-:Y:S01]  /*6d20*/  SHF.R.S32.HI R52, RZ, 0x18, R52 ;  /* 0x00000018ff347819 */ /* 0x000fe20000011434 */
[----:B------:R-:W-:Y:S01]  /*6d30*/  IMAD R4, R49, R50, R4 ;  /* 0x0000003231047224 */ /* 0x000fe200078e0204 */
[----:B------:R-:W-:Y:S01]  /*6d40*/  I2IP.S8.S32.SAT R68, R2, R0, R69 ;  /* 0x0000000002447239 */ /* 0x000fe20000001445 */
[-C--:B------:R-:W-:Y:S01]  /*6d50*/  IMAD R5, R51, R50.reuse, R5 ;  /* 0x0000003233057224 */ /* 0x080fe200078e0205 */
[----:B------:R-:W-:Y:S01]  /*6d60*/  SHF.R.S32.HI R49, RZ, 0x18, R57 ;  /* 0x00000018ff317819 */ /* 0x000fe20000011439 */
[----:B------:R-:W-:Y:S01]  /*6d70*/  IMAD R11, R47, R11, RZ ;  /* 0x0000000b2f0b7224 */ /* 0x000fe200078e02ff */
[C---:B------:R-:W-:Y:S01]  /*6d80*/  PRMT R51, R58.reuse, 0x8880, RZ ;  /* 0x000088803a337816 */ /* 0x040fe200000000ff */
[----:B------:R-:W-:Y:S01]  /*6d90*/  IMAD R6, R53, R50, R6 ;  /* 0x0000003235067224 */ /* 0x000fe200078e0206 */
[----:B------:R-:W-:Y:S01]  /*6da0*/  SHF.L.U32 R53, R58, 0x8, RZ ;  /* 0x000000083a357819 */ /* 0x000fe200000006ff */
[C---:B------:R-:W-:Y:S02]  /*6db0*/  IMAD R8, R47.reuse, R12, RZ ;  /* 0x0000000c2f087224 */ /* 0x040fe400078e02ff */
[----:B------:R-:W-:Y:S01]  /*6dc0*/  IMAD R9, R47, R13, RZ ;  /* 0x0000000d2f097224 */ /* 0x000fe200078e02ff */
[----:B------:R-:W-:Y:S01]  /*6dd0*/  SHF.R.S32.HI R53, RZ, 0x18, R53 ;  /* 0x00000018ff357819 */ /* 0x000fe20000011435 */
[----:B------:R-:W-:Y:S01]  /*6de0*/  IMAD R11, R49, R50, R11 ;  /* 0x00000032310b7224 */ /* 0x000fe200078e020b */
[----:B------:R-:W-:Y:S01]  /*6df0*/  PRMT R49, R59, 0x8880, RZ ;  /* 0x000088803b317816 */ /* 0x000fe200000000ff */
[----:B------:R-:W-:Y:S02]  /*6e00*/  IMAD R10, R47, R14, RZ ;  /* 0x0000000e2f0a7224 */ /* 0x000fe400078e02ff */
[----:B------:R-:W-:Y:S01]  /*6e10*/  IMAD R8, R51, R50, R8 ;  /* 0x0000003233087224 */ /* 0x000fe200078e0208 */
[----:B------:R-:W-:Y:S01]  /*6e20*/  I2IP.S8.S32.SAT R70, R11, R6, RZ ;  /* 0x000000060b467239 */ /* 0x000fe200000014ff */
[-C--:B------:R-:W-:Y:S01]  /*6e30*/  IMAD R9, R52, R50.reuse, R9 ;  /* 0x0000003234097224 */ /* 0x080fe200078e0209 */
[----:B------:R-:W-:Y:S01]  /*6e40*/  SHF.L.U32 R51, R59, 0x10, RZ ;  /* 0x000000103b337819 */ /* 0x000fe200000006ff */
[----:B------:R-:W-:Y:S01]  /*6e50*/  IMAD R10, R53, R50, R10 ;  /* 0x00000032350a7224 */ /* 0x000fe200078e020a */
[----:B------:R-:W-:Y:S01]  /*6e60*/  I2IP.S8.S32.SAT R69, R5, R4, R70 ;  /* 0x0000000405457239 */ /* 0x000fe20000001446 */
[----:B------:R-:W-:Y:S01]  /*6e70*/  IMAD R15, R47, R15, RZ ;  /* 0x0000000f2f0f7224 */ /* 0x000fe200078e02ff */
[----:B------:R-:W-:Y:S01]  /*6e80*/  SHF.R.S32.HI R51, RZ, 0x18, R51 ;  /* 0x00000018ff337819 */ /* 0x000fe20000011433 */
[----:B------:R-:W-:Y:S01]  /*6e90*/  IMAD.SHL.U32 R53, R59, 0x100, RZ ;  /* 0x000001003b357824 */ /* 0x000fe200078e00ff */
[----:B------:R-:W-:Y:S01]  /*6ea0*/  SHF.R.S32.HI R52, RZ, 0x18, R59 ;  /* 0x00000018ff347819 */ /* 0x000fe2000001143b */
[C---:B------:R-:W-:Y:S02]  /*6eb0*/  IMAD R12, R47.reuse, R16, RZ ;  /* 0x000000102f0c7224 */ /* 0x040fe400078e02ff */
[----:B------:R-:W-:Y:S01]  /*6ec0*/  IMAD R13, R47, R17, RZ ;  /* 0x000000112f0d7224 */ /* 0x000fe200078e02ff */
[----:B------:R-:W-:Y:S01]  /*6ed0*/  SHF.R.S32.HI R53, RZ, 0x18, R53 ;  /* 0x00000018ff357819 */ /* 0x000fe20000011435 */
[----:B------:R-:W-:Y:S01]  /*6ee0*/  IMAD R15, R54, R50, R15 ;  /* 0x00000032360f7224 */ /* 0x000fe200078e020f */
[----:B------:R-:W-:Y:S01]  /*6ef0*/  SHF.L.U32 R54, R61, 0x10, RZ ;  /* 0x000000103d367819 */ /* 0x000fe200000006ff */
[----:B------:R-:W-:Y:S02]  /*6f00*/  IMAD R14, R47, R18, RZ ;  /* 0x000000122f0e7224 */ /* 0x000fe400078e02ff */
[----:B------:R-:W-:Y:S01]  /*6f10*/  IMAD R12, R49, R50, R12 ;  /* 0x00000032310c7224 */ /* 0x000fe200078e020c */
[----:B------:R-:W-:Y:S01]  /*6f20*/  I2IP.S8.S32.SAT R71, R15, R10, RZ ;  /* 0x0000000a0f477239 */ /* 0x000fe200000014ff */
[----:B------:R-:W-:Y:S01]  /*6f30*/  IMAD R19, R47, R19, RZ ;  /* 0x000000132f137224 */ /* 0x000fe200078e02ff */
[----:B------:R-:W-:Y:S01]  /*6f40*/  PRMT R49, R60, 0x8880, RZ ;  /* 0x000088803c317816 */ /* 0x000fe200000000ff */
[----:B------:R-:W-:Y:S01]  /*6f50*/  IMAD R13, R51, R50, R13 ;  /* 0x00000032330d7224 */ /* 0x000fe200078e020d */
[----:B------:R-:W-:Y:S01]  /*6f60*/  I2IP.S8.S32.SAT R70, R9, R8, R71 ;  /* 0x0000000809467239 */ /* 0x000fe20000001447 */
[----:B------:R-:W-:Y:S01]  /*6f70*/  IMAD R16, R47, R20, RZ ;  /* 0x000000142f107224 */ /* 0x000fe200078e02ff */
[----:B------:R-:W-:Y:S01]  /*6f80*/  SHF.R.S32.HI R54, RZ, 0x18, R54 ;  /* 0x00000018ff367819 */ /* 0x000fe20000011436 */
[-C--:B------:R-:W-:Y:S01]  /*6f90*/  IMAD R14, R53, R50.reuse, R14 ;  /* 0x00000032350e7224 */ /* 0x080fe200078e020e */
[----:B------:R-:W-:Y:S01]  /*6fa0*/  PRMT R53, R61, 0x8880, RZ ;  /* 0x000088803d357816 */ /* 0x000fe200000000ff */
[-C--:B------:R-:W-:Y:S01]  /*6fb0*/  IMAD R19, R52, R50.reuse, R19 ;  /* 0x0000003234137224 */ /* 0x080fe200078e0213 */
[----:B------:R-:W-:Y:S01]  /*6fc0*/  SHF.R.S32.HI R52, RZ, 0x18, R60 ;  /* 0x00000018ff347819 */ /* 0x000fe2000001143c */
[----:B------:R-:W-:Y:S01]  /*6fd0*/  IMAD R16, R49, R50, R16 ;  /* 0x0000003231107224 */ /* 0x000fe200078e0210 */
[C---:B------:R-:W-:Y:S01]  /*6fe0*/  SHF.L.U32 R49, R60.reuse, 0x10, RZ ;  /* 0x000000103c317819 */ /* 0x040fe200000006ff */
[C---:B------:R-:W-:Y:S01]  /*6ff0*/  IMAD R17, R47.reuse, R21, RZ ;  /* 0x000000152f117224 */ /* 0x040fe200078e02ff */
[----:B------:R-:W-:Y:S01]  /*7000*/  SHF.L.U32 R51, R60, 0x8, RZ ;  /* 0x000000083c337819 */ /* 0x000fe200000006ff */
[C---:B------:R-:W-:Y:S01]  /*7010*/  IMAD R18, R47.reuse, R22, RZ ;  /* 0x000000162f127224 */ /* 0x040fe200078e02ff */
[----:B------:R-:W-:Y:S01]  /*7020*/  SHF.R.S32.HI R49, RZ, 0x18, R49 ;  /* 0x00000018ff317819 */ /* 0x000fe20000011431 */
[C---:B------:R-:W-:Y:S01]  /*7030*/  IMAD R23, R47.reuse, R23, RZ ;  /* 0x000000172f177224 */ /* 0x040fe200078e02ff */
[----:B------:R-:W-:Y:S01]  /*7040*/  SHF.R.S32.HI R51, RZ, 0x18, R51 ;  /* 0x00000018ff337819 */ /* 0x000fe20000011433 */
[----:B------:R-:W-:Y:S01]  /*7050*/  IMAD R20, R47, R24, RZ ;  /* 0x000000182f147224 */ /* 0x000fe200078e02ff */
[----:B------:R-:W-:Y:S01]  /*7060*/  I2IP.S8.S32.SAT R71, R19, R14, RZ ;  /* 0x0000000e13477239 */ /* 0x000fe200000014ff */
[----:B------:R-:W-:Y:S02]  /*7070*/  IMAD R17, R49, R50, R17 ;  /* 0x0000003231117224 */ /* 0x000fe400078e0211 */
[----:B------:R-:W-:Y:S01]  /*7080*/  IMAD.SHL.U32 R49, R61, 0x100, RZ ;  /* 0x000001003d317824 */ /* 0x000fe200078e00ff */
[----:B------:R-:W-:Y:S01]  /*7090*/  I2IP.S8.S32.SAT R71, R13, R12, R71 ;  /* 0x0000000c0d477239 */ /* 0x000fe20000001447 */
[-C--:B------:R-:W-:Y:S01]  /*70a0*/  IMAD R18, R51, R50.reuse, R18 ;  /* 0x0000003233127224 */ /* 0x080fe200078e0212 */
[----:B------:R-:W-:Y:S01]  /*70b0*/  SHF.R.S32.HI R51, RZ, 0x18, R61 ;  /* 0x00000018ff337819 */ /* 0x000fe2000001143d */
[C---:B------:R-:W-:Y:S01]  /*70c0*/  IMAD R21, R47.reuse, R25, RZ ;  /* 0x000000192f157224 */ /* 0x040fe200078e02ff */
[----:B------:R-:W-:Y:S01]  /*70d0*/  SHF.R.S32.HI R49, RZ, 0x18, R49 ;  /* 0x00000018ff317819 */ /* 0x000fe20000011431 */
[----:B------:R-:W-:Y:S01]  /*70e0*/  IMAD R23, R52, R50, R23 ;  /* 0x0000003234177224 */ /* 0x000fe200078e0217 */
[----:B------:R1:W-:Y:S01]  /*70f0*/  STS.128 [R95+UR49+0x5200], R68 ;  /* 0x005200445f007988 */ /* 0x0003e20008000c31 */
[----:B------:R-:W-:Y:S01]  /*7100*/  IMAD R22, R47, R26, RZ ;  /* 0x0000001a2f167224 */ /* 0x000fe200078e02ff */
[C---:B------:R-:W-:Y:S01]  /*7110*/  SHF.L.U32 R52, R62.reuse, 0x10, RZ ;  /* 0x000000103e347819 */ /* 0x040fe200000006ff */
        /* <DEDUP_REMOVED lines=9> */
[----:B------:R-:W-:Y:S01]  /*71b0*/  SHF.R.S32.HI R49, RZ, 0x18, R62 ;  /* 0x00000018ff317819 */ /* 0x000fe2000001143e */
[----:B------:R-:W-:Y:S01]  /*71c0*/  IMAD R25, R47, R29, RZ ;  /* 0x0000001d2f197224 */ /* 0x000fe200078e02ff */
[----:B------:R-:W-:Y:S01]  /*71d0*/  SHF.R.S32.HI R54, RZ, 0x18, R63 ;  /* 0x00000018ff367819 */ /* 0x000fe2000001143f */
[-C--:B------:R-:W-:Y:S01]  /*71e0*/  IMAD R27, R51, R50.reuse, R27 ;  /* 0x00000032331b7224 */ /* 0x080fe200078e021b */
[----:B------:R-:W-:Y:S01]  /*71f0*/  PRMT R51, R63, 0x8880, RZ ;  /* 0x000088803f337816 */ /* 0x000fe200000000ff */
[----:B------:R-:W-:Y:S01]  /*7200*/  IMAD R24, R53, R50, R24 ;  /* 0x0000003235187224 */ /* 0x000fe200078e0218 */
[----:B------:R-:W-:Y:S01]  /*7210*/  SHF.L.U32 R53, R63, 0x8, RZ ;  /* 0x000000083f357819 */ /* 0x000fe200000006ff */
[----:B------:R-:W-:Y:S01]  /*7220*/  IMAD R26, R47, R30, RZ ;  /* 0x0000001e2f1a7224 */ /* 0x000fe200078e02ff */
[----:B------:R-:W-:Y:S01]  /*7230*/  I2IP.S8.S32.SAT R73, R27, R22, RZ ;  /* 0x000000161b497239 */ /* 0x000fe200000014ff */
[----:B------:R-:W-:Y:S01]  /*7240*/  IMAD R25, R52, R50, R25 ;  /* 0x0000003234197224 */ /* 0x000fe200078e0219 */
[----:B------:R-:W-:Y:S01]  /*7250*/  SHF.L.U32 R52, R63, 0x10, RZ ;  /* 0x000000103f347819 */ /* 0x000fe200000006ff */
[C---:B------:R-:W-:Y:S01]  /*7260*/  IMAD R31, R47.reuse, R31, RZ ;  /* 0x0000001f2f1f7224 */ /* 0x040fe200078e02ff */
[----:B------:R-:W-:Y:S01]  /*7270*/  SHF.R.S32.HI R53, RZ, 0x18, R53 ;  /* 0x00000018ff357819 */ /* 0x000fe20000011435 */
[----:B------:R-:W-:Y:S01]  /*7280*/  IMAD R28, R47, R32, RZ ;  /* 0x000000202f1c7224 */ /* 0x000fe200078e02ff */
[----:B------:R-:W-:Y:S01]  /*7290*/  SHF.R.S32.HI R52, RZ, 0x18, R52 ;  /* 0x00000018ff347819 */ /* 0x000fe20000011434 */
[----:B------:R-:W-:Y:S01]  /*72a0*/  IMAD R26, R55, R50, R26 ;  /* 0x00000032371a7224 */ /* 0x000fe200078e021a */
[----:B------:R-:W-:Y:S01]  /*72b0*/  I2IP.S8.S32.SAT R77, R21, R20, R73 ;  /* 0x00000014154d7239 */ /* 0x000fe20000001449 */
[----:B------:R-:W-:Y:S01]  /*72c0*/  IMAD R29, R47, R33, RZ ;  /* 0x000000212f1d7224 */ /* 0x000fe200078e02ff */
[----:B------:R-:W-:Y:S01]  /*72d0*/  LEA R73, R100, UR49, 0x3 ;  /* 0x0000003164497c11 */ /* 0x000fe2000f8e18ff */
        /* <DEDUP_REMOVED lines=8> */
[----:B------:R-:W-:Y:S01]  /*7360*/  @P6 SHF.L.U32 R74, R99, 0x1f, RZ ;  /* 0x0000001f634a6819 */ /* 0x000fe200000006ff */
        /* <DEDUP_REMOVED lines=12> */
[----:B------:R-:W-:Y:S02]  /*7430*/  UIADD3 UR8, UP0, UPT, UR52, 0x680, URZ ;  /* 0x0000068034087890 */ /* 0x000fe4000ff1e0ff */
[----:B------:R-:W-:Y:S02]  /*7440*/  UIADD3 UR5, UPT, UPT, UR41, 0x40, URZ ;  /* 0x0000004029057890 */ /* 0x000fe4000fffe0ff */
[----:B------:R-:W-:Y:S02]  /*7450*/  UIADD3 UR4, UPT, UPT, UR49, 0x5200, URZ ;  /* 0x0000520031047890 */ /* 0x000fe4000fffe0ff */
[----:B------:R-:W-:Y:S01]  /*7460*/  UIADD3.X UR9, UPT, UPT, URZ, UR53, URZ, UP0, !UPT ;  /* 0x00000035ff097290 */ /* 0x000fe200087fe4ff */
[----:B------:R-:W-:Y:S01]  /*7470*/  UMOV UR6, UR42 ;  /* 0x0000002a00067c82 */ /* 0x000fe20008000000 */
[----:B------:R-:W-:Y:S07]  /*7480*/  UMOV UR7, UR36 ;  /* 0x0000002400077c82 */ /* 0x000fee0008000000 */
[----:B------:R2:W-:Y:S01]  /*7490*/  UTMASTG.3D [UR4], [UR8] ;  /* 0x00000004080073b5 */ /* 0x0005e20008010000 */
[----:B------:R0:W-:Y:S01]  /*74a0*/  UTMACMDFLUSH ;  /* 0x00000000000079b7 */ /* 0x0001e20000000000 */
[----:B--2---:R-:W-:Y:S04]  /*74b0*/  DEPBAR.LE SB0, 0x1 ;  /* 0x000080400000791a */ /* 0x004fe80000000000 */
.L_x_108:
[----:B------:R-:W-:Y:S05]  /*74c0*/  BSYNC.RECONVERGENT B0 ;  /* 0x0000000000007941 */ /* 0x000fea0003800200 */
.L_x_107:
        /* <DEDUP_REMOVED lines=14> */
.L_x_112:
[----:B------:R-:W-:Y:S05]  /*75b0*/  BSYNC B0 ;  /* 0x0000000000007941 */ /* 0x000fea0003800000 */
.L_x_111:
        /* <DEDUP_REMOVED lines=18> */
.L_x_110:
[----:B------:R-:W-:Y:S05]  /*76e0*/  BSYNC B1 ;  /* 0x0000000000017941 */ /* 0x000fea0003800000 */
.L_x_109:
        /* <DEDUP_REMOVED lines=21> */
.L_x_114:
        /* <DEDUP_REMOVED lines=8> */
[----:B------:R-:W-:Y:S02]  /*78c0*/  ISETP.NE.AND P6, PT, R72, RZ, PT ;  /* 0x000000ff4800720c */ /* 0x000fe40003fc5270 */
[----:B------:R-:W-:Y:S01]  /*78d0*/  SHF.R.S32.HI R53, RZ, 0x18, R53 ;  /* 0x00000018ff357819 */ /* 0x000fe20000011435 */
[----:B------:R-:W-:Y:S01]  /*78e0*/  LDTM.16dp32bit_t0_t15.x32 R4, tmem[UR4+0x80] ;  /* 0x00008004000479ee */ /* 0x000fe20008a80000 */
[----:B------:R-:W2:Y:S01]  /*78f0*/  LDTM.16dp32bit_t16_t31.x32 R4, tmem[UR4+0xa0] ;  /* 0x0000a004000479ee */ /* 0x000ea20008aa0000 */
[----:B------:R-:W-:Y:S02]  /*7900*/  SHF.R.S32.HI R54, RZ, 0x18, R58 ;  /* 0x00000018ff367819 */ /* 0x000fe4000001143a */
[----:B----4-:R-:W-:Y:S02]  /*7910*/  SHF.L.U32 R55, R62, 0x8, RZ ;  /* 0x000000083e377819 */ /* 0x010fe400000006ff */
[----:B------:R-:W-:Y:S02]  /*7920*/  ISETP.NE.AND P0, PT, R105, RZ, PT ;  /* 0x000000ff6900720c */ /* 0x000fe40003f05270 */
[----:B------:R-:W-:Y:S01]  /*7930*/  SHF.R.S32.HI R55, RZ, 0x18, R55 ;  /* 0x00000018ff377819 */ /* 0x000fe20000011437 */
        /* <DEDUP_REMOVED lines=132> */
[----:B------:R-:W-:Y:S02]  /*8180*/  UIADD3 UR8, UP0, UPT, UR52, 0x680, URZ ;  /* 0x0000068034087890 */ /* 0x000fe4000ff1e0ff */
[----:B------:R-:W-:Y:S02]  /*8190*/  UIADD3 UR5, UPT, UPT, UR41, 0x80, URZ ;  /* 0x0000008029057890 */ /* 0x000fe4000fffe0ff */
[----:B------:R-:W-:Y:S01]  /*81a0*/  MOV R104, UR10 ;  /* 0x0000000a00687c02 */ /* 0x000fe20008000f00 */
[----:B------:R-:W-:Y:S01]  /*81b0*/  UIADD3.X UR9, UPT, UPT, URZ, UR53, URZ, UP0, !UPT ;  /* 0x00000035ff097290 */ /* 0x000fe200087fe4ff */
[----:B------:R-:W-:Y:S02]  /*81c0*/  UMOV UR6, UR42 ;  /* 0x0000002a00067c82 */ /* 0x000fe40008000000 */
[----:B------:R-:W-:Y:S01]  /*81d0*/  R2UR UR4, R104 ;  /* 0x00000000680472ca */ /* 0x000fe200000e0000 */
[----:B------:R-:W-:Y:S11]  /*81e0*/  UMOV UR7, UR36 ;  /* 0x0000002400077c82 */ /* 0x000ff60008000000 */
[----:B------:R-:W-:Y:S01]  /*81f0*/  @!UPT UIADD3 URZ, UPT, UPT, URZ, URZ, URZ ;  /* 0x000000fffffff290 */ /* 0x000fe2000fffe0ff */
[----:B------:R2:W-:Y:S01]  /*8200*/  UTMASTG.3D [UR4], [UR8] ;  /* 0x00000004080073b5 */ /* 0x0005e20008010000 */
[----:B------:R0:W-:Y:S01]  /*8210*/  UTMACMDFLUSH ;  /* 0x00000000000079b7 */ /* 0x0001e20000000000 */
[----:B--2---:R-:W-:Y:S04]  /*8220*/  DEPBAR.LE SB0, 0x1 ;  /* 0x000080400000791a */ /* 0x004fe80000000000 */
.L_x_116:
[----:B------:R-:W-:Y:S05]  /*8230*/  BSYNC.RECONVERGENT B0 ;  /* 0x0000000000007941 */ /* 0x000fea0003800200 */
.L_x_115:
        /* <DEDUP_REMOVED lines=14> */
.L_x_120:
[----:B------:R-:W-:Y:S05]  /*8320*/  BSYNC B0 ;  /* 0x0000000000007941 */ /* 0x000fea0003800000 */
.L_x_119:
        /* <DEDUP_REMOVED lines=18> */
.L_x_118:
[----:B------:R-:W-:Y:S05]  /*8450*/  BSYNC B1 ;  /* 0x0000000000017941 */ /* 0x000fea0003800000 */
.L_x_117:
        /* <DEDUP_REMOVED lines=21> */
.L_x_122:
[----:B------:R-:W-:Y:S01]  /*85b0*/  ISETP.NE.AND P0, PT, R105, RZ, PT ;  /* 0x000000ff6900720c */ /* 0x000fe20003f05270 */
[----:B------:R-:W-:Y:S05]  /*85c0*/  WARPSYNC.ALL ;  /* 0x0000000000007948 */ /* 0x000fea0003800000 */
[----:B------:R-:W-:Y:S01]  /*85d0*/  IMAD.SHL.U32 R80, R57, 0x100, RZ ;  /* 0x0000010039507824 */ /* 0x000fe200078e00ff */
[----:B------:R-:W-:Y:S01]  /*85e0*/  R2UR UR4, R48 ;  /* 0x00000000300472ca */ /* 0x000fe200000e0000 */
[----:B-1----:R-:W-:Y:S01]  /*85f0*/  IMAD.SHL.U32 R74, R59, 0x100, RZ ;  /* 0x000001003b4a7824 */ /* 0x002fe200078e00ff */
[C---:B------:R-:W-:Y:S01]  /*8600*/  SHF.L.U32 R51, R56.reuse, 0x10, RZ ;  /* 0x0000001038337819 */ /* 0x040fe200000006ff */
[----:B----4-:R-:W-:Y:S01]  /*8610*/  IMAD.SHL.U32 R68, R61, 0x100, RZ ;  /* 0x000001003d447824 */ /* 0x010fe200078e00ff */
[C---:B------:R-:W-:Y:S01]  /*8620*/  PRMT R49, R56.reuse, 0x8880, RZ ;  /* 0x0000888038317816 */ /* 0x040fe200000000ff */
[----:B------:R-:W-:Y:S01]  /*8630*/  BSSY.RECONVERGENT B0, `(.L_x_123) ;  /* 0x000009e000007945 */ /* 0x000fe20003800200 */
[----:B------:R-:W-:Y:S02]  /*8640*/  SHF.L.U32 R53, R56, 0x8, RZ ;  /* 0x0000000838357819 */ /* 0x000fe400000006ff */
[----:B------:R-:W-:Y:S02]  /*8650*/  SHF.R.S32.HI R51, RZ, 0x18, R51 ;  /* 0x00000018ff337819 */ /* 0x000fe40000011433 */
[C---:B------:R-:W-:Y:S02]  /*8660*/  PRMT R82, R57.reuse, 0x8880, RZ ;  /* 0x0000888039527816 */ /* 0x040fe400000000ff */
[----:B------:R-:W-:Y:S01]  /*8670*/  SHF.R.S32.HI R53, RZ, 0x18, R53 ;  /* 0x00000018ff357819 */ /* 0x000fe20000011435 */
[----:B------:R-:W-:Y:S01]  /*8680*/  LDTM.16dp32bit_t0_t15.x32 R4, tmem[UR4+0xc0] ;  /* 0x0000c004000479ee */ /* 0x000fe20008a80000 */
[----:B------:R-:W1:Y:S01]  /*8690*/  LDTM.16dp32bit_t16_t31.x32 R4, tmem[UR4+0xe0] ;  /* 0x0000e004000479ee */ /* 0x000e620008aa0000 */
[----:B------:R-:W-:Y:S01]  /*86a0*/  NOP ;  /* 0x0000000000007918 */ /* 0x000fe20000000000 */
[----:B------:R-:W-:Y:S02]  /*86b0*/  R2UR UR5, R108 ;  /* 0x000000006c0572ca */ /* 0x000fe400000e0000 */
[----:B------:R-:W-:Y:S02]  /*86c0*/  SHF.R.S32.HI R52, RZ, 0x18, R56 ;  /* 0x00000018ff347819 */ /* 0x000fe40000011438 */
[----:B------:R-:W-:Y:S02]  /*86d0*/  SHF.L.U32 R81, R57, 0x10, RZ ;  /* 0x0000001039517819 */ /* 0x000fe400000006ff */
[C---:B------:R-:W-:Y:S02]  /*86e0*/  PRMT R79, R58.reuse, 0x8880, RZ ;  /* 0x000088803a4f7816 */ /* 0x040fe400000000ff */
[----:B------:R-:W-:Y:S02]  /*86f0*/  SHF.R.S32.HI R54, RZ, 0x18, R57 ;  /* 0x00000018ff367819 */ /* 0x000fe40000011439 */
[----:B------:R-:W-:Y:S02]  /*8700*/  SHF.L.U32 R78, R58, 0x10, RZ ;  /* 0x000000103a4e7819 */ /* 0x000fe400000006ff */
[C---:B------:R-:W-:Y:S01]  /*8710*/  PRMT R76, R59.reuse, 0x8880, RZ ;  /* 0x000088803b4c7816 */ /* 0x040fe200000000ff */
[----:B------:R-:W-:Y:S01]  /*8720*/  UIADD3 UR5, UPT, UPT, UR5, 0xe0, URZ ;  /* 0x000000e005057890 */ /* 0x000fe2000fffe0ff */
[----:B------:R-:W-:Y:S02]  /*8730*/  SHF.R.S32.HI R55, RZ, 0x18, R58 ;  /* 0x00000018ff377819 */ /* 0x000fe4000001143a */
[----:B------:R-:W-:Y:S01]  /*8740*/  SHF.L.U32 R75, R59, 0x10, RZ ;  /* 0x000000103b4b7819 */ /* 0x000fe200000006ff */
[----:B------:R-:W-:Y:S01]  /*8750*/  UPRMT UR5, UR37, 0x654, UR5 ;  /* 0x0000065425057896 */ /* 0x000fe20008000005 */
[C---:B------:R-:W-:Y:S02]  /*8760*/  PRMT R73, R60.reuse, 0x8880, RZ ;  /* 0x000088803c497816 */ /* 0x040fe400000000ff */
[----:B------:R-:W-:Y:S01]  /*8770*/  SHF.R.S32.HI R56, RZ, 0x18, R59 ;  /* 0x00000018ff387819 */ /* 0x000fe2000001143b */
[C---:B-1----:R-:W-:Y:S01]  /*8780*/  IMAD R4, R47.reuse, R4, RZ ;  /* 0x000000042f047224 */ /* 0x042fe200078e02ff */
[----:B------:R-:W-:Y:S01]  /*8790*/  SHF.L.U32 R72, R60, 0x10, RZ ;  /* 0x000000103c487819 */ /* 0x000fe200000006ff */
[----:B------:R-:W-:Y:S01]  /*87a0*/  IMAD R5, R47, R5, RZ ;  /* 0x000000052f057224 */ /* 0x000fe200078e02ff */
[----:B------:R-:W-:Y:S01]  /*87b0*/  PRMT R70, R61, 0x8880, RZ ;  /* 0x000088803d467816 */ /* 0x000fe200000000ff */
[----:B------:R-:W-:Y:S01]  /*87c0*/  IMAD R6, R47, R6, RZ ;  /* 0x000000062f067224 */ /* 0x000fe200078e02ff */
[----:B------:R-:W-:Y:S01]  /*87d0*/  SYNCS.ARRIVE.TRANS64.RED.A1T0 RZ, [UR5], RZ ;  /* 0x000000ffffff79a7 */ /* 0x000fe20008100405 */
[----:B------:R-:W-:Y:S01]  /*87e0*/  IMAD R4, R49, R50, R4 ;  /* 0x0000003231047224 */ /* 0x000fe200078e0204 */
[----:B------:R-:W-:Y:S01]  /*87f0*/  MOV R49, R82 ;  /* 0x0000005200317202 */ /* 0x000fe20000000f00 */
[----:B------:R-:W-:Y:S01]  /*8800*/  IMAD R7, R47, R7, RZ ;  /* 0x000000072f077224 */ /* 0x000fe200078e02ff */
[----:B------:R-:W-:Y:S01]  /*8810*/  SHF.R.S32.HI R57, RZ, 0x18, R60 ;  /* 0x00000018ff397819 */ /* 0x000fe2000001143c */
[-C--:B------:R-:W-:Y:S01]  /*8820*/  IMAD R5, R51, R50.reuse, R5 ;  /* 0x0000003233057224 */ /* 0x080fe200078e0205 */
[----:B------:R-:W-:Y:S01]  /*8830*/  SHF.R.S32.HI R51, RZ, 0x18, R81 ;  /* 0x00000018ff337819 */ /* 0x000fe20000011451 */
[----:B------:R-:W-:Y:S01]  /*8840*/  IMAD R6, R53, R50, R6 ;  /* 0x0000003235067224 */ /* 0x000fe200078e0206 */
[----:B------:R-:W-:Y:S01]  /*8850*/  SHF.R.S32.HI R53, RZ, 0x18, R80 ;  /* 0x00000018ff357819 */ /* 0x000fe20000011450 */
[----:B------:R-:W-:Y:S01]  /*8860*/  IMAD R8, R47, R8, RZ ;  /* 0x000000082f087224 */ /* 0x000fe200078e02ff */
[----:B------:R-:W-:Y:S01]  /*8870*/  SHF.L.U32 R69, R61, 0x10, RZ ;  /* 0x000000103d457819 */ /* 0x000fe200000006ff */
[----:B------:R-:W-:Y:S01]  /*8880*/  IMAD R7, R52, R50, R7 ;  /* 0x0000003234077224 */ /* 0x000fe200078e0207 */
[----:B------:R-:W-:Y:S01]  /*8890*/  SHF.R.S32.HI R52, RZ, 0x18, R75 ;  /* 0x00000018ff347819 */ /* 0x000fe2000001144b */
[C---:B------:R-:W-:Y:S01]  /*88a0*/  IMAD R9, R47.reuse, R9, RZ ;  /* 0x000000092f097224 */ /* 0x040fe200078e02ff */
[----:B------:R-:W-:Y:S01]  /*88b0*/  PRMT R67, R62, 0x8880, RZ ;  /* 0x000088803e437816 */ /* 0x000fe200000000ff */
[----:B------:R-:W-:Y:S01]  /*88c0*/  IMAD R10, R47, R10, RZ ;  /* 0x0000000a2f0a7224 */ /* 0x000fe200078e02ff */
[----:B------:R-:W-:Y:S01]  /*88d0*/  I2IP.S8.S32.SAT R112, R7, R6, RZ ;  /* 0x0000000607707239 */ /* 0x000fe200000014ff */
[----:B------:R-:W-:Y:S01]  /*88e0*/  IMAD R8, R49, R50, R8 ;  /* 0x0000003231087224 */ /* 0x000fe200078e0208 */
[----:B------:R-:W-:Y:S01]  /*88f0*/  MOV R49, R79 ;  /* 0x0000004f00317202 */ /* 0x000fe20000000f00 */
[----:B------:R-:W-:Y:S01]  /*8900*/  IMAD R11, R47, R11, RZ ;  /* 0x0000000b2f0b7224 */ /* 0x000fe200078e02ff */
[----:B------:R-:W-:Y:S01]  /*8910*/  I2IP.S8.S32.SAT R112, R5, R4, R112 ;  /* 0x0000000405707239 */ /* 0x000fe20000001470 */
[-C--:B------:R-:W-:Y:S01]  /*8920*/  IMAD R9, R51, R50.reuse, R9 ;  /* 0x0000003233097224 */ /* 0x080fe200078e0209 */
[----:B------:R-:W-:Y:S01]  /*8930*/  SHF.R.S32.HI R51, RZ, 0x18, R78 ;  /* 0x00000018ff337819 */ /* 0x000fe2000001144e */
[----:B------:R-:W-:Y:S01]  /*8940*/  IMAD R10, R53, R50, R10 ;  /* 0x00000032350a7224 */ /* 0x000fe200078e020a */
[----:B------:R-:W-:Y:S01]  /*8950*/  SHF.R.S32.HI R53, RZ, 0x18, R74 ;  /* 0x00000018ff357819 */ /* 0x000fe2000001144a */
[C---:B------:R-:W-:Y:S01]  /*8960*/  IMAD R12, R47.reuse, R12, RZ ;  /* 0x0000000c2f0c7224 */ /* 0x040fe200078e02ff */
[----:B------:R-:W-:Y:S01]  /*8970*/  SHF.L.U32 R77, R58, 0x8, RZ ;  /* 0x000000083a4d7819 */ /* 0x000fe200000006ff */
[-C--:B------:R-:W-:Y:S01]  /*8980*/  IMAD R11, R54, R50.reuse, R11 ;  /* 0x00000032360b7224 */ /* 0x080fe200078e020b */
[----:B------:R-:W-:Y:S01]  /*8990*/  SHF.R.S32.HI R58, RZ, 0x18, R61 ;  /* 0x00000018ff3a7819 */ /* 0x000fe2000001143d */
[----:B------:R-:W-:Y:S01]  /*89a0*/  IMAD R13, R47, R13, RZ ;  /* 0x0000000d2f0d7224 */ /* 0x000fe200078e02ff */
[----:B------:R-:W-:Y:S01]  /*89b0*/  SHF.L.U32 R66, R62, 0x10, RZ ;  /* 0x000000103e427819 */ /* 0x000fe200000006ff */
[----:B------:R-:W-:Y:S01]  /*89c0*/  IMAD R12, R49, R50, R12 ;  /* 0x00000032310c7224 */ /* 0x000fe200078e020c */
[----:B------:R-:W-:Y:S01]  /*89d0*/  SHF.R.S32.HI R49, RZ, 0x18, R77 ;  /* 0x00000018ff317819 */ /* 0x000fe2000001144d */
[----:B------:R-:W-:Y:S01]  /*89e0*/  IMAD R14, R47, R14, RZ ;  /* 0x0000000e2f0e7224 */ /* 0x000fe200078e02ff */
[----:B------:R-:W-:Y:S01]  /*89f0*/  I2IP.S8.S32.SAT R113, R11, R10, RZ ;  /* 0x0000000a0b717239 */ /* 0x000fe200000014ff */
[----:B------:R-:W-:Y:S01]  /*8a00*/  IMAD R15, R47, R15, RZ ;  /* 0x0000000f2f0f7224 */ /* 0x000fe200078e02ff */
[----:B------:R-:W-:Y:S01]  /*8a10*/  PRMT R64, R63, 0x8880, RZ ;  /* 0x000088803f407816 */ /* 0x000fe200000000ff */
[----:B------:R-:W-:Y:S01]  /*8a20*/  IMAD R13, R51, R50, R13 ;  /* 0x00000032330d7224 */ /* 0x000fe200078e020d */
[----:B------:R-:W-:Y:S01]  /*8a30*/  MOV R51, R76 ;  /* 0x0000004c00337202 */ /* 0x000fe20000000f00 */
[----:B------:R-:W-:Y:S01]  /*8a40*/  IMAD R16, R47, R16, RZ ;  /* 0x000000102f107224 */ /* 0x000fe200078e02ff */
[----:B------:R-:W-:Y:S01]  /*8a50*/  I2IP.S8.S32.SAT R113, R9, R8, R113 ;  /* 0x0000000809717239 */ /* 0x000fe20000001471 */
[-C--:B------:R-:W-:Y:S01]  /*8a60*/  IMAD R14, R49, R50.reuse, R14 ;  /* 0x00000032310e7224 */ /* 0x080fe200078e020e */
[----:B------:R-:W-:Y:S01]  /*8a70*/  SHF.R.S32.HI R59, RZ, 0x18, R62 ;  /* 0x00000018ff3b7819 */ /* 0x000fe2000001143e */
[----:B------:R-:W-:Y:S01]  /*8a80*/  IMAD R17, R47, R17, RZ ;  /* 0x000000112f117224 */ /* 0x000fe200078e02ff */
[----:B------:R-:W-:Y:S01]  /*8a90*/  SHF.L.U32 R71, R60, 0x8, RZ ;  /* 0x000000083c477819 */ /* 0x000fe200000006ff */
[----:B------:R-:W-:Y:S01]  /*8aa0*/  IMAD R15, R55, R50, R15 ;  /* 0x00000032370f7224 */ /* 0x000fe200078e020f */
[----:B------:R-:W-:Y:S01]  /*8ab0*/  SHF.R.S32.HI R60, RZ, 0x18, R63 ;  /* 0x00000018ff3c7819 */ /* 0x000fe2000001143f */
[----:B------:R-:W-:Y:S01]  /*8ac0*/  IMAD R18, R47, R18, RZ ;  /* 0x000000122f127224 */ /* 0x000fe200078e02ff */
[----:B------:R-:W-:Y:S01]  /*8ad0*/  SHF.L.U32 R65, R62, 0x8, RZ ;  /* 0x000000083e417819 */ /* 0x000fe200000006ff */
[----:B------:R-:W-:Y:S01]  /*8ae0*/  IMAD R16, R51, R50, R16 ;  /* 0x0000003233107224 */ /* 0x000fe200078e0210 */
[----:B------:R-:W-:Y:S01]  /*8af0*/  I2IP.S8.S32.SAT R114, R15, R14, RZ ;  /* 0x0000000e0f727239 */ /* 0x000fe200000014ff */
[----:B------:R-:W-:Y:S01]  /*8b00*/  IMAD R19, R47, R19, RZ ;  /* 0x000000132f137224 */ /* 0x000fe200078e02ff */
[----:B------:R-:W-:Y:S01]  /*8b10*/  SHF.R.S32.HI R51, RZ, 0x18, R72 ;  /* 0x00000018ff337819 */ /* 0x000fe20000011448 */
[----:B------:R-:W-:Y:S01]  /*8b20*/  IMAD R17, R52, R50, R17 ;  /* 0x0000003234117224 */ /* 0x000fe200078e0211 */
[----:B------:R-:W-:Y:S01]  /*8b30*/  I2IP.S8.S32.SAT R114, R13, R12, R114 ;  /* 0x0000000c0d727239 */ /* 0x000fe20000001472 */
[----:B------:R-:W-:Y:S01]  /*8b40*/  IMAD R0, R47, R20, RZ ;  /* 0x000000142f007224 */ /* 0x000fe200078e02ff */
[----:B------:R-:W-:Y:S01]  /*8b50*/  SHF.R.S32.HI R52, RZ, 0x18, R71 ;  /* 0x00000018ff347819 */ /* 0x000fe20000011447 */
[-C--:B------:R-:W-:Y:S01]  /*8b60*/  IMAD R18, R53, R50.reuse, R18 ;  /* 0x0000003235127224 */ /* 0x080fe200078e0212 */
[----:B------:R-:W-:Y:S01]  /*8b70*/  SHF.R.S32.HI R53, RZ, 0x18, R68 ;  /* 0x00000018ff357819 */ /* 0x000fe20000011444 */
[----:B------:R-:W-:Y:S01]  /*8b80*/  IMAD.MOV.U32 R49, RZ, RZ, R73 ;  /* 0x000000ffff317224 */ /* 0x000fe200078e0049 */
[----:B------:R-:W-:Y:S01]  /*8b90*/  SHF.L.U32 R62, R63, 0x10, RZ ;  /* 0x000000103f3e7819 */ /* 0x000fe200000006ff */
[C---:B------:R-:W-:Y:S01]  /*8ba0*/  IMAD R2, R47.reuse, R21, RZ ;  /* 0x000000152f027224 */ /* 0x040fe200078e02ff */
[----:B------:R-:W-:Y:S01]  /*8bb0*/  IADD3 R44, PT, PT, R44, 0x1, RZ ;  /* 0x000000012c2c7810 */ /* 0x000fe20007ffe0ff */
[----:B------:R-:W-:Y:S02]  /*8bc0*/  IMAD R19, R56, R50, R19 ;  /* 0x0000003238137224 */ /* 0x000fe400078e0213 */
[----:B------:R-:W-:Y:S02]  /*8bd0*/  IMAD R3, R47, R22, RZ ;  /* 0x000000162f037224 */ /* 0x000fe400078e02ff */
[----:B------:R-:W-:Y:S01]  /*8be0*/  IMAD R0, R49, R50, R0 ;  /* 0x0000003231007224 */ /* 0x000fe200078e0200 */
[----:B------:R-:W-:Y:S01]  /*8bf0*/  I2IP.S8.S32.SAT R115, R19, R18, RZ ;  /* 0x0000001213737239 */ /* 0x000fe200000014ff */
[----:B------:R-:W-:Y:S01]  /*8c00*/  IMAD R23, R47, R23, RZ ;  /* 0x000000172f177224 */ /* 0x000fe200078e02ff */
[----:B------:R-:W-:Y:S01]  /*8c10*/  MOV R49, R70 ;  /* 0x0000004600317202 */ /* 0x000fe20000000f00 */
[----:B------:R-:W-:Y:S01]  /*8c20*/  IMAD R2, R51, R50, R2 ;  /* 0x0000003233027224 */ /* 0x000fe200078e0202 */
[----:B------:R-:W-:Y:S01]  /*8c30*/  I2IP.S8.S32.SAT R115, R17, R16, R115 ;  /* 0x0000001011737239 */ /* 0x000fe20000001473 */
[C---:B------:R-:W-:Y:S01]  /*8c40*/  IMAD R20, R47.reuse, R24, RZ ;  /* 0x000000182f147224 */ /* 0x040fe200078e02ff */
[----:B------:R-:W-:Y:S01]  /*8c50*/  SHF.R.S32.HI R51, RZ, 0x18, R69 ;  /* 0x00000018ff337819 */ /* 0x000fe20000011445 */
[-C--:B------:R-:W-:Y:S01]  /*8c60*/  IMAD R3, R52, R50.reuse, R3 ;  /* 0x0000003234037224 */ /* 0x080fe200078e0203 */
[----:B------:R-:W-:Y:S01]  /*8c70*/  SHF.R.S32.HI R52, RZ, 0x18, R62 ;  /* 0x00000018ff347819 */ /* 0x000fe2000001143e */
[----:B------:R-:W-:Y:S01]  /*8c80*/  IMAD R21, R47, R25, RZ ;  /* 0x000000192f157224 */ /* 0x000fe200078e02ff */
[----:B------:R1:W-:Y:S01]  /*8c90*/  STS.128 [R95+UR49+0x5200], R112 ;  /* 0x005200705f007988 */ /* 0x0003e20008000c31 */
[----:B------:R-:W-:Y:S02]  /*8ca0*/  IMAD R23, R57, R50, R23 ;  /* 0x0000003239177224 */ /* 0x000fe400078e0217 */
[----:B------:R-:W-:Y:S02]  /*8cb0*/  IMAD R22, R47, R26, RZ ;  /* 0x0000001a2f167224 */ /* 0x000fe400078e02ff */
[-C--:B------:R-:W-:Y:S01]  /*8cc0*/  IMAD R20, R49, R50.reuse, R20 ;  /* 0x0000003231147224 */ /* 0x080fe200078e0214 */
[----:B------:R-:W-:Y:S01]  /*8cd0*/  I2IP.S8.S32.SAT R111, R23, R3, RZ ;  /* 0x00000003176f7239 */ /* 0x000fe200000014ff */
[----:B------:R-:W-:Y:S01]  /*8ce0*/  IMAD R27, R47, R27, RZ ;  /* 0x0000001b2f1b7224 */ /* 0x000fe200078e02ff */
[----:B------:R-:W-:Y:S01]  /*8cf0*/  MOV R49, R67 ;  /* 0x0000004300317202 */ /* 0x000fe20000000f00 */
[----:B------:R-:W-:Y:S01]  /*8d00*/  IMAD R21, R51, R50, R21 ;  /* 0x0000003233157224 */ /* 0x000fe200078e0215 */
[----:B------:R-:W-:Y:S01]  /*8d10*/  I2IP.S8.S32.SAT R116, R2, R0, R111 ;  /* 0x0000000002747239 */ /* 0x000fe2000000146f */
[----:B------:R-:W-:Y:S01]  /*8d20*/  IMAD R24, R47, R28, RZ ;  /* 0x0000001c2f187224 */ /* 0x000fe200078e02ff */
[----:B------:R-:W-:Y:S01]  /*8d30*/  SHF.R.S32.HI R51, RZ, 0x18, R66 ;  /* 0x00000018ff337819 */ /* 0x000fe20000011442 */
[-C--:B------:R-:W-:Y:S02]  /*8d40*/  IMAD R22, R53, R50.reuse, R22 ;  /* 0x0000003235167224 */ /* 0x080fe400078e0216 */
[-C--:B------:R-:W-:Y:S02]  /*8d50*/  IMAD R27, R58, R50.reuse, R27 ;  /* 0x000000323a1b7224 */ /* 0x080fe400078e021b */
[----:B------:R-:W-:Y:S02]  /*8d60*/  IMAD R25, R47, R29, RZ ;  /* 0x0000001d2f197224 */ /* 0x000fe400078e02ff */
[----:B------:R-:W-:Y:S01]  /*8d70*/  IMAD R24, R49, R50, R24 ;  /* 0x0000003231187224 */ /* 0x000fe200078e0218 */
[----:B------:R-:W-:Y:S01]  /*8d80*/  SHF.R.S32.HI R49, RZ, 0x18, R65 ;  /* 0x00000018ff317819 */ /* 0x000fe20000011441 */
[----:B------:R-:W-:Y:S01]  /*8d90*/  IMAD R26, R47, R30, RZ ;  /* 0x0000001e2f1a7224 */ /* 0x000fe200078e02ff */
[----:B------:R-:W-:Y:S01]  /*8da0*/  I2IP.S8.S32.SAT R117, R27, R22, RZ ;  /* 0x000000161b757239 */ /* 0x000fe200000014ff */
[----:B------:R-:W-:Y:S02]  /*8db0*/  IMAD.SHL.U32 R61, R63, 0x100, RZ ;  /* 0x000001003f3d7824 */ /* 0x000fe400078e00ff */
[----:B------:R-:W-:Y:S01]  /*8dc0*/  IMAD R31, R47, R31, RZ ;  /* 0x0000001f2f1f7224 */ /* 0x000fe200078e02ff */
[----:B------:R-:W-:Y:S01]  /*8dd0*/  I2IP.S8.S32.SAT R117, R21, R20, R117 ;  /* 0x0000001415757239 */ /* 0x000fe20000001475 */
[----:B------:R-:W-:Y:S01]  /*8de0*/  IMAD R25, R51, R50, R25 ;  /* 0x0000003233197224 */ /* 0x000fe200078e0219 */
[----:B------:R-:W-:Y:S01]  /*8df0*/  MOV R51, R64 ;  /* 0x0000004000337202 */ /* 0x000fe20000000f00 */
[----:B------:R-:W-:Y:S01]  /*8e00*/  IMAD R28, R47, R32, RZ ;  /* 0x000000202f1c7224 */ /* 0x000fe200078e02ff */
[----:B------:R-:W-:Y:S01]  /*8e10*/  SHF.R.S32.HI R53, RZ, 0x18, R61 ;  /* 0x00000018ff357819 */ /* 0x000fe2000001143d */
[-C--:B------:R-:W-:Y:S02]  /*8e20*/  IMAD R26, R49, R50.reuse, R26 ;  /* 0x00000032311a7224 */ /* 0x080fe400078e021a */
[----:B------:R-:W-:Y:S02]  /*8e30*/  IMAD R29, R47, R33, RZ ;  /* 0x000000212f1d7224 */ /* 0x000fe400078e02ff */
[-C--:B------:R-:W-:Y:S02]  /*8e40*/  IMAD R31, R59, R50.reuse, R31 ;  /* 0x000000323b1f7224 */ /* 0x080fe400078e021f */
[----:B------:R-:W-:Y:S02]  /*8e50*/  IMAD R28, R51, R50, R28 ;  /* 0x00000032331c7224 */ /* 0x000fe400078e021c */
[----:B------:R-:W-:Y:S01]  /*8e60*/  IMAD R30, R47, R34, RZ ;  /* 0x000000222f1e7224 */ /* 0x000fe200078e02ff */
[----:B------:R-:W-:Y:S01]  /*8e70*/  I2IP.S8.S32.SAT R108, R31, R26, RZ ;  /* 0x0000001a1f6c7239 */ /* 0x000fe200000014ff */
[----:B------:R-:W-:Y:S02]  /*8e80*/  IMAD R29, R52, R50, R29 ;  /* 0x00000032341d7224 */ /* 0x000fe400078e021d */
[----:B------:R-:W-:Y:S01]  /*8e90*/  IMAD R35, R47, R35, RZ ;  /* 0x000000232f237224 */ /* 0x000fe200078e02ff */
[----:B------:R-:W-:Y:S01]  /*8ea0*/  I2IP.S8.S32.SAT R118, R25, R24, R108 ;  /* 0x0000001819767239 */ /* 0x000fe2000000146c */
[-C--:B------:R-:W-:Y:S02]  /*8eb0*/  IMAD R30, R53, R50.reuse, R30 ;  /* 0x00000032351e7224 */ /* 0x080fe400078e021e */
        /* <DEDUP_REMOVED lines=21> */
.L_x_124:
[----:B------:R-:W-:Y:S05]  /*9010*/  BSYNC.RECONVERGENT B0 ;  /* 0x0000000000007941 */ /* 0x000fea0003800200 */
.L_x_123:
[----:B------:R-:W-:Y:S01]  /*9020*/  BAR.SYNC.DEFER_BLOCKING 0x1, 0x80 ;  /* 0x0042000000007b1d */ /* 0x000fe20000010000 */
[----:B------:R-:W-:Y:S01]  /*9030*/  ISETP.NE.AND P2, PT, R106, RZ, PT ;  /* 0x000000ff6a00720c */ /* 0x000fe20003f45270 */
[----:B------:R-:W-:Y:S01]  /*9040*/  IMAD.IADD R20, R43, 0x1, R83 ;  /* 0x000000012b147824 */ /* 0x000fe200078e0253 */
[----:B------:R-:W-:Y:S01]  /*9050*/  ISETP.NE.AND P0, PT, R107, 0x2, PT ;  /* 0x000000026b00780c */ /* 0x000fe20003f05270 */
[----:B------:R-:W-:Y:S01]  /*9060*/  IMAD.IADD R21, R45, 0x1, R90 ;  /* 0x000000012d157824 */ /* 0x000fe200078e025a */
[----:B------:R-:W-:Y:S02]  /*9070*/  ISETP.NE.AND P1, PT, R44, 0x4, PT ;  /* 0x000000042c00780c */ /* 0x000fe40003f25270 */
[----:B------:R-:W-:Y:S02]  /*9080*/  SEL R0, RZ, 0x1, P0 ;  /* 0x00000001ff007807 */ /* 0x000fe40000000000 */
[----:B------:R-:W-:Y:S02]  /*9090*/  SEL R3, RZ, 0x1, P1 ;  /* 0x00000001ff037807 */ /* 0x000fe40000800000 */
[----:B------:R-:W-:Y:S02]  /*90a0*/  LOP3.LUT R101, R101, R0, RZ, 0x3c, !PT ;  /* 0x0000000065657212 */ /* 0x000fe400078e3cff */
[----:B------:R-:W-:Y:S02]  /*90b0*/  LOP3.LUT R102, R102, R3, RZ, 0x3c, !PT ;  /* 0x0000000366667212 */ /* 0x000fe400078e3cff */
[----:B------:R-:W-:Y:S02]  /*90c0*/  @P2 R2UR UR36, R98 ;  /* 0x00000000622422ca */ /* 0x000fe400000e0000 */
[----:B------:R-:W-:Y:S02]  /*90d0*/  SEL R107, R107, RZ, P0 ;  /* 0x000000ff6b6b7207 */ /* 0x000fe40000000000 */
[----:B------:R-:W-:Y:S01]  /*90e0*/  SEL R44, R44, RZ, P1 ;  /* 0x000000ff2c2c7207 */ /* 0x000fe20000800000 */
[----:B------:R-:W-:Y:S10]  /*90f0*/  @P2 BRA `(.L_x_125) ;  /* 0xffffffbc00282947 */ /* 0x000ff4000383ffff */
[----:B------:R-:W-:Y:S05]  /*9100*/  EXIT ;  /* 0x000000000000794d */ /* 0x000fea0003800000 */
.L_x_19:
[----:B--2---:R2:W1:Y:S02]  /*9110*/  SYNCS.PHASECHK.TRANS64.TRYWAIT P0, [R3+URZ+0x110], R2 ;  /* 0x00011002030075a7 */ /* 0x00446400080011ff */
[----:B-1----:R-:W-:Y:S05]  /*9120*/  @!P0 NANOSLEEP.SYNCS 0x989680 ;  /* 0x009896800000895d */ /* 0x002fea0003900000 */
[----:B------:R-:W1:Y:S02]  /*9130*/  @!P0 SYNCS.PHASECHK.TRANS64 P0, [R3+URZ+0x110], R2 ;  /* 0x00011002030085a7 */ /* 0x000e6400080010ff */
[----:B-1----:R-:W-:Y:S05]  /*9140*/  @!P0 BRA `(.L_x_19) ;  /* 0xfffffffc00f08947 */ /* 0x002fea000383ffff */
[----:B------:R-:W-:Y:S05]  /*9150*/  BRA `(.L_x_126) ;  /* 0xffffff8400287947 */ /* 0x000fea000383ffff */
.L_x_22:
[----:B-1----:R-:W-:-:S07]  /*9160*/  MOV R2, UR33 ;  /* 0x0000002100027c02 */ /* 0x002fce0008000f00 */
.L_x_127:
[----:B-1----:R1:W2:Y:S02]  /*9170*/  SYNCS.PHASECHK.TRANS64.TRYWAIT P0, [R2+URZ+0x28], R5 ;  /* 0x00002805020075a7 */ /* 0x0022a400080011ff */
[----:B--2---:R-:W-:Y:S05]  /*9180*/  @!P0 NANOSLEEP.SYNCS 0x989680 ;  /* 0x009896800000895d */ /* 0x004fea0003900000 */
[----:B------:R-:W2:Y:S02]  /*9190*/  @!P0 SYNCS.PHASECHK.TRANS64 P0, [R2+URZ+0x28], R5 ;  /* 0x00002805020085a7 */ /* 0x000ea400080010ff */
[----:B--2---:R-:W-:Y:S05]  /*91a0*/  @!P0 BRA `(.L_x_127) ;  /* 0xfffffffc00f08947 */ /* 0x004fea000383ffff */
[----:B------:R-:W-:Y:S05]  /*91b0*/  BRA `(.L_x_21) ;  /* 0xffffff8400787947 */ /* 0x000fea000383ffff */
.L_x_28:
[----:B-1----:R-:W-:-:S07]  /*91c0*/  MOV R2, UR17 ;  /* 0x0000001100027c02 */ /* 0x002fce0008000f00 */
.L_x_128:
[----:B-1----:R1:W2:Y:S02]  /*91d0*/  SYNCS.PHASECHK.TRANS64.TRYWAIT P0, [R2+URZ+0x28], R5 ;  /* 0x00002805020075a7 */ /* 0x0022a400080011ff */
[----:B--2---:R-:W-:Y:S05]  /*91e0*/  @!P0 NANOSLEEP.SYNCS 0x989680 ;  /* 0x009896800000895d */ /* 0x004fea0003900000 */
[----:B------:R-:W2:Y:S02]  /*91f0*/  @!P0 SYNCS.PHASECHK.TRANS64 P0, [R2+URZ+0x28], R5 ;  /* 0x00002805020085a7 */ /* 0x000ea400080010ff */
[----:B--2---:R-:W-:Y:S05]  /*9200*/  @!P0 BRA `(.L_x_128) ;  /* 0xfffffffc00f08947 */ /* 0x004fea000383ffff */
[----:B------:R-:W-:Y:S05]  /*9210*/  BRA `(.L_x_27) ;  /* 0xffffff8800207947 */ /* 0x000fea000383ffff */
.L_x_32:
[----:B-1----:R1:W2:Y:S02]  /*9220*/  SYNCS.PHASECHK.TRANS64.TRYWAIT P0, [R2+URZ+0xa0], R3 ;  /* 0x0000a003020075a7 */ /* 0x0022a400080011ff */
[----:B--2---:R-:W-:Y:S05]  /*9230*/  @!P0 NANOSLEEP.SYNCS 0x989680 ;  /* 0x009896800000895d */ /* 0x004fea0003900000 */
[----:B------:R-:W2:Y:S02]  /*9240*/  @!P0 SYNCS.PHASECHK.TRANS64 P0, [R2+URZ+0xa0], R3 ;  /* 0x0000a003020085a7 */ /* 0x000ea400080010ff */
[----:B--2---:R-:W-:Y:S05]  /*9250*/  @!P0 BRA `(.L_x_32) ;  /* 0xfffffffc00f08947 */ /* 0x004fea000383ffff */
[----:B------:R-:W-:Y:S05]  /*9260*/  BRA `(.L_x_129) ;  /* 0xffffff8800b07947 */ /* 0x000fea000383ffff */
.L_x_36:
[----:B----4-:R-:W-:-:S07]  /*9270*/  MOV R0, UR5 ;  /* 0x0000000500007c02 */ /* 0x010fce0008000f00 */
.L_x_130:
[----:B-1----:R1:W2:Y:S02]  /*9280*/  SYNCS.PHASECHK.TRANS64.TRYWAIT P0, [R0+URZ], R3 ;  /* 0x00000003000075a7 */ /* 0x0022a400080011ff */
[----:B--2---:R-:W-:Y:S05]  /*9290*/  @!P0 NANOSLEEP.SYNCS 0x989680 ;  /* 0x009896800000895d */ /* 0x004fea0003900000 */
[----:B------:R-:W2:Y:S02]  /*92a0*/  @!P0 SYNCS.PHASECHK.TRANS64 P0, [R0+URZ], R3 ;  /* 0x00000003000085a7 */ /* 0x000ea400080010ff */
[----:B--2---:R-:W-:Y:S05]  /*92b0*/  @!P0 BRA `(.L_x_130) ;  /* 0xfffffffc00f08947 */ /* 0x004fea000383ffff */
[----:B------:R-:W-:Y:S05]  /*92c0*/  BRA `(.L_x_131) ;  /* 0xffffff9000207947 */ /* 0x000fea000383ffff */
.L_x_37:
[----:B----4-:R-:W-:-:S07]  /*92d0*/  MOV R0, UR5 ;  /* 0x0000000500007c02 */ /* 0x010fce0008000f00 */
.L_x_132:
[----:B-1----:R1:W2:Y:S02]  /*92e0*/  SYNCS.PHASECHK.TRANS64.TRYWAIT P0, [R0+URZ], R3 ;  /* 0x00000003000075a7 */ /* 0x0022a400080011ff */
[----:B--2---:R-:W-:Y:S05]  /*92f0*/  @!P0 NANOSLEEP.SYNCS 0x989680 ;  /* 0x009896800000895d */ /* 0x004fea0003900000 */
[----:B------:R-:W2:Y:S02]  /*9300*/  @!P0 SYNCS.PHASECHK.TRANS64 P0, [R0+URZ], R3 ;  /* 0x00000003000085a7 */ /* 0x000ea400080010ff */
[----:B--2---:R-:W-:Y:S05]  /*9310*/  @!P0 BRA `(.L_x_132) ;  /* 0xfffffffc00f08947 */ /* 0x004fea000383ffff */
[----:B------:R-:W-:Y:S05]  /*9320*/  BRA `(.L_x_133) ;  /* 0xffffff90002c7947 */ /* 0x000fea000383ffff */
.L_x_38:
[----:B----4-:R-:W-:-:S07]  /*9330*/  MOV R0, UR5 ;  /* 0x0000000500007c02 */ /* 0x010fce0008000f00 */
.L_x_134:
[----:B-1----:R1:W2:Y:S02]  /*9340*/  SYNCS.PHASECHK.TRANS64.TRYWAIT P0, [R0+URZ], R3 ;  /* 0x00000003000075a7 */ /* 0x0022a400080011ff */
[----:B--2---:R-:W-:Y:S05]  /*9350*/  @!P0 NANOSLEEP.SYNCS 0x989680 ;  /* 0x009896800000895d */ /* 0x004fea0003900000 */
[----:B------:R-:W2:Y:S02]  /*9360*/  @!P0 SYNCS.PHASECHK.TRANS64 P0, [R0+URZ], R3 ;  /* 0x00000003000085a7 */ /* 0x000ea400080010ff */
[----:B--2---:R-:W-:Y:S05]  /*9370*/  @!P0 BRA `(.L_x_134) ;  /* 0xfffffffc00f08947 */ /* 0x004fea000383ffff */
[----:B------:R-:W-:Y:S05]  /*9380*/  BRA `(.L_x_135) ;  /* 0xffffff9000387947 */ /* 0x000fea000383ffff */
.L_x_39:
[----:B----4-:R-:W-:-:S07]  /*9390*/  MOV R0, UR5 ;  /* 0x0000000500007c02 */ /* 0x010fce0008000f00 */
.L_x_136:
[----:B-1----:R1:W2:Y:S02]  /*93a0*/  SYNCS.PHASECHK.TRANS64.TRYWAIT P0, [R0+URZ], R3 ;  /* 0x00000003000075a7 */ /* 0x0022a400080011ff */
[----:B--2---:R-:W-:Y:S05]  /*93b0*/  @!P0 NANOSLEEP.SYNCS 0x989680 ;  /* 0x009896800000895d */ /* 0x004fea0003900000 */
[----:B------:R-:W2:Y:S02]  /*93c0*/  @!P0 SYNCS.PHASECHK.TRANS64 P0, [R0+URZ], R3 ;  /* 0x00000003000085a7 */ /* 0x000ea400080010ff */
[----:B--2---:R-:W-:Y:S05]  /*93d0*/  @!P0 BRA `(.L_x_136) ;  /* 0xfffffffc00f08947 */ /* 0x004fea000383ffff */
[----:B------:R-:W-:Y:S05]  /*93e0*/  BRA `(.L_x_137) ;  /* 0xffffff9000447947 */ /* 0x000fea000383ffff */
.L_x_42:
[----:B-1----:R1:W2:Y:S02]  /*93f0*/  SYNCS.PHASECHK.TRANS64.TRYWAIT P0, [R0+URZ+0x100], R5 ;  /* 0x00010005000075a7 */ /* 0x0022a400080011ff */
[----:B--2---:R-:W-:Y:S05]  /*9400*/  @!P0 NANOSLEEP.SYNCS 0x989680 ;  /* 0x009896800000895d */ /* 0x004fea0003900000 */
[----:B------:R-:W2:Y:S02]  /*9410*/  @!P0 SYNCS.PHASECHK.TRANS64 P0, [R0+URZ+0x100], R5 ;  /* 0x00010005000085a7 */ /* 0x000ea400080010ff */
[----:B--2---:R-:W-:Y:S05]  /*9420*/  @!P0 BRA `(.L_x_42) ;  /* 0xfffffffc00f08947 */ /* 0x004fea000383ffff */
[----:B------:R-:W-:Y:S05]  /*9430*/  BRA `(.L_x_138) ;  /* 0xffffff9000a07947 */ /* 0x000fea000383ffff */
.L_x_43:
[----:B------:R-:W-:-:S07]  /*9440*/  MOV R0, UR5 ;  /* 0x0000000500007c02 */ /* 0x000fce0008000f00 */
.L_x_139:
[----:B-1----:R1:W2:Y:S02]  /*9450*/  SYNCS.PHASECHK.TRANS64.TRYWAIT P0, [R0+URZ+0xb0], R5 ;  /* 0x0000b005000075a7 */ /* 0x0022a400080011ff */
[----:B--2---:R-:W-:Y:S05]  /*9460*/  @!P0 NANOSLEEP.SYNCS 0x989680 ;  /* 0x009896800000895d */ /* 0x004fea0003900000 */
[----:B------:R-:W2:Y:S02]  /*9470*/  @!P0 SYNCS.PHASECHK.TRANS64 P0, [R0+URZ+0xb0], R5 ;  /* 0x0000b005000085a7 */ /* 0x000ea400080010ff */
[----:B--2---:R-:W-:Y:S05]  /*9480*/  @!P0 BRA `(.L_x_139) ;  /* 0xfffffffc00f08947 */ /* 0x004fea000383ffff */
[----:B------:R-:W-:Y:S05]  /*9490*/  BRA `(.L_x_140) ;  /* 0xffffff9000b07947 */ /* 0x000fea000383ffff */
.L_x_44:
[----:B-1----:R1:W2:Y:S02]  /*94a0*/  SYNCS.PHASECHK.TRANS64.TRYWAIT P1, [R0+URZ+0xa0], R5 ;  /* 0x0000a005000075a7 */ /* 0x0022a400080211ff */
[----:B--2---:R-:W-:Y:S05]  /*94b0*/  @!P1 NANOSLEEP.SYNCS 0x989680 ;  /* 0x009896800000995d */ /* 0x004fea0003900000 */
[----:B------:R-:W2:Y:S02]  /*94c0*/  @!P1 SYNCS.PHASECHK.TRANS64 P1, [R0+URZ+0xa0], R5 ;  /* 0x0000a005000095a7 */ /* 0x000ea400080210ff */
[----:B--2---:R-:W-:Y:S05]  /*94d0*/  @!P1 BRA `(.L_x_44) ;  /* 0xfffffffc00f09947 */ /* 0x004fea000383ffff */
[----:B------:R-:W-:Y:S05]  /*94e0*/  BRA `(.L_x_141) ;  /* 0xffffff9000e07947 */ /* 0x000fea000383ffff */
.L_x_47:
[----:B------:R-:W-:-:S07]  /*94f0*/  MOV R0, UR5 ;  /* 0x0000000500007c02 */ /* 0x000fce0008000f00 */
.L_x_142:
[----:B-1----:R1:W2:Y:S02]  /*9500*/  SYNCS.PHASECHK.TRANS64.TRYWAIT P0, [R0+URZ+0xb0], R3 ;  /* 0x0000b003000075a7 */ /* 0x0022a400080011ff */
[----:B--2---:R-:W-:Y:S05]  /*9510*/  @!P0 NANOSLEEP.SYNCS 0x989680 ;  /* 0x009896800000895d */ /* 0x004fea0003900000 */
[----:B------:R-:W2:Y:S02]  /*9520*/  @!P0 SYNCS.PHASECHK.TRANS64 P0, [R0+URZ+0xb0], R3 ;  /* 0x0000b003000085a7 */ /* 0x000ea400080010ff */
[----:B--2---:R-:W-:Y:S05]  /*9530*/  @!P0 BRA `(.L_x_142) ;  /* 0xfffffffc00f08947 */ /* 0x004fea000383ffff */
[----:B------:R-:W-:Y:S05]  /*9540*/  BRA `(.L_x_46) ;  /* 0xffffff9400347947 */ /* 0x000fea000383ffff */
.L_x_54:
[----:B-1----:R1:W2:Y:S02]  /*9550*/  SYNCS.PHASECHK.TRANS64.TRYWAIT P1, [R0+URZ+0xa0], R5 ;  /* 0x0000a005000075a7 */ /* 0x0022a400080211ff */
[----:B--2---:R-:W-:Y:S05]  /*9560*/  @!P1 NANOSLEEP.SYNCS 0x989680 ;  /* 0x009896800000995d */ /* 0x004fea0003900000 */
[----:B------:R-:W2:Y:S02]  /*9570*/  @!P1 SYNCS.PHASECHK.TRANS64 P1, [R0+URZ+0xa0], R5 ;  /* 0x0000a005000095a7 */ /* 0x000ea400080210ff */
[----:B--2---:R-:W-:Y:S05]  /*9580*/  @!P1 BRA `(.L_x_54) ;  /* 0xfffffffc00f09947 */ /* 0x004fea000383ffff */
[----:B------:R-:W-:Y:S05]  /*9590*/  BRA `(.L_x_143) ;  /* 0xffffff9800a07947 */ /* 0x000fea000383ffff */
.L_x_55:
[----:B------:R-:W-:-:S07]  /*95a0*/  MOV R3, UR7 ;  /* 0x0000000700037c02 */ /* 0x000fce0008000f00 */
.L_x_144:
[----:B-1----:R1:W2:Y:S02]  /*95b0*/  SYNCS.PHASECHK.TRANS64.TRYWAIT P0, [R3+URZ+0xe0], R0 ;  /* 0x0000e000030075a7 */ /* 0x0022a400080011ff */
[----:B--2---:R-:W-:Y:S05]  /*95c0*/  @!P0 NANOSLEEP.SYNCS 0x989680 ;  /* 0x009896800000895d */ /* 0x004fea0003900000 */
[----:B------:R-:W2:Y:S02]  /*95d0*/  @!P0 SYNCS.PHASECHK.TRANS64 P0, [R3+URZ+0xe0], R0 ;  /* 0x0000e000030085a7 */ /* 0x000ea400080010ff */
[----:B--2---:R-:W-:Y:S05]  /*95e0*/  @!P0 BRA `(.L_x_144) ;  /* 0xfffffffc00f08947 */ /* 0x004fea000383ffff */
[----:B------:R-:W-:Y:S05]  /*95f0*/  BRA `(.L_x_145) ;  /* 0xffffff9800f07947 */ /* 0x000fea000383ffff */
.L_x_58:
[----:B------:R-:W-:Y:S07]  /*9600*/  MOV R0, UR6 ;  /* 0x0000000600007c02 */ /* 0x000fee0008000f00 */
.L_x_146:
[----:B-1----:R1:W2:Y:S02]  /*9610*/  SYNCS.PHASECHK.TRANS64.TRYWAIT P0, [R0+URZ], R3 ;  /* 0x00000003000075a7 */ /* 0x0022a400080011ff */
[----:B--2---:R-:W-:Y:S05]  /*9620*/  @!P0 NANOSLEEP.SYNCS 0x989680 ;  /* 0x009896800000895d */ /* 0x004fea0003900000 */
[----:B------:R-:W2:Y:S02]  /*9630*/  @!P0 SYNCS.PHASECHK.TRANS64 P0, [R0+URZ], R3 ;  /* 0x00000003000085a7 */ /* 0x000ea400080010ff */
[----:B--2---:R-:W-:Y:S05]  /*9640*/  @!P0 BRA `(.L_x_146) ;  /* 0xfffffffc00f08947 */ /* 0x004fea000383ffff */
[----:B------:R-:W-:Y:S05]  /*9650*/  BRA `(.L_x_57) ;  /* 0xffffff9c000c7947 */ /* 0x000fea000383ffff */
.L_x_61:
[----:B------:R-:W-:-:S07]  /*9660*/  MOV R0, UR6 ;  /* 0x0000000600007c02 */ /* 0x000fce0008000f00 */
.L_x_147:
[----:B--2---:R2:W4:Y:S02]  /*9670*/  SYNCS.PHASECHK.TRANS64.TRYWAIT P0, [R0+URZ], R3 ;  /* 0x00000003000075a7 */ /* 0x00452400080011ff */
[----:B----4-:R-:W-:Y:S05]  /*9680*/  @!P0 NANOSLEEP.SYNCS 0x989680 ;  /* 0x009896800000895d */ /* 0x010fea0003900000 */
[----:B------:R-:W4:Y:S02]  /*9690*/  @!P0 SYNCS.PHASECHK.TRANS64 P0, [R0+URZ], R3 ;  /* 0x00000003000085a7 */ /* 0x000f2400080010ff */
[----:B----4-:R-:W-:Y:S05]  /*96a0*/  @!P0 BRA `(.L_x_147) ;  /* 0xfffffffc00f08947 */ /* 0x010fea000383ffff */
[----:B------:R-:W-:Y:S05]  /*96b0*/  BRA `(.L_x_148) ;  /* 0xffffff9c00e87947 */ /* 0x000fea000383ffff */
.L_x_62:
[----:B------:R-:W-:-:S07]  /*96c0*/  MOV R0, UR6 ;  /* 0x0000000600007c02 */ /* 0x000fce0008000f00 */
.L_x_149:
[----:B-1----:R1:W2:Y:S02]  /*96d0*/  SYNCS.PHASECHK.TRANS64.TRYWAIT P0, [R0+URZ], R3 ;  /* 0x00000003000075a7 */ /* 0x0022a400080011ff */
[----:B--2---:R-:W-:Y:S05]  /*96e0*/  @!P0 NANOSLEEP.SYNCS 0x989680 ;  /* 0x009896800000895d */ /* 0x004fea0003900000 */
[----:B------:R-:W2:Y:S02]  /*96f0*/  @!P0 SYNCS.PHASECHK.TRANS64 P0, [R0+URZ], R3 ;  /* 0x00000003000085a7 */ /* 0x000ea400080010ff */
[----:B--2---:R-:W-:Y:S05]  /*9700*/  @!P0 BRA `(.L_x_149) ;  /* 0xfffffffc00f08947 */ /* 0x004fea000383ffff */
[----:B------:R-:W-:Y:S05]  /*9710*/  BRA `(.L_x_150) ;  /* 0xffffff9c00f47947 */ /* 0x000fea000383ffff */
.L_x_63:
[----:B------:R-:W-:-:S07]  /*9720*/  MOV R0, UR6 ;  /* 0x0000000600007c02 */ /* 0x000fce0008000f00 */
.L_x_151:
[----:B-1----:R1:W2:Y:S02]  /*9730*/  SYNCS.PHASECHK.TRANS64.TRYWAIT P0, [R0+URZ], R3 ;  /* 0x00000003000075a7 */ /* 0x0022a400080011ff */
[----:B--2---:R-:W-:Y:S05]  /*9740*/  @!P0 NANOSLEEP.SYNCS 0x989680 ;  /* 0x009896800000895d */ /* 0x004fea0003900000 */
[----:B------:R-:W2:Y:S02]  /*9750*/  @!P0 SYNCS.PHASECHK.TRANS64 P0, [R0+URZ], R3 ;  /* 0x00000003000085a7 */ /* 0x000ea400080010ff */
[----:B--2---:R-:W-:Y:S05]  /*9760*/  @!P0 BRA `(.L_x_151) ;  /* 0xfffffffc00f08947 */ /* 0x004fea000383ffff */
[----:B------:R-:W-:Y:S05]  /*9770*/  BRA `(.L_x_152) ;  /* 0xffffffa000007947 */ /* 0x000fea000383ffff */
.L_x_64:
[----:B------:R-:W-:-:S07]  /*9780*/  MOV R0, UR7 ;  /* 0x0000000700007c02 */ /* 0x000fce0008000f00 */
.L_x_153:
[----:B-1----:R1:W2:Y:S02]  /*9790*/  SYNCS.PHASECHK.TRANS64.TRYWAIT P0, [R0+URZ], R3 ;  /* 0x00000003000075a7 */ /* 0x0022a400080011ff */
[----:B--2---:R-:W-:Y:S05]  /*97a0*/  @!P0 NANOSLEEP.SYNCS 0x989680 ;  /* 0x009896800000895d */ /* 0x004fea0003900000 */
[----:B------:R-:W2:Y:S02]  /*97b0*/  @!P0 SYNCS.PHASECHK.TRANS64 P0, [R0+URZ], R3 ;  /* 0x00000003000085a7 */ /* 0x000ea400080010ff */
[----:B--2---:R-:W-:Y:S05]  /*97c0*/  @!P0 BRA `(.L_x_153) ;  /* 0xfffffffc00f08947 */ /* 0x004fea000383ffff */
[----:B------:R-:W-:Y:S05]  /*97d0*/  BRA `(.L_x_154) ;  /* 0xffffffa0000c7947 */ /* 0x000fea000383ffff */
.L_x_69:
[----:B--2---:R2:W3:Y:S02]  /*97e0*/  SYNCS.PHASECHK.TRANS64.TRYWAIT P0, [R0+URZ+0xa0], R3 ;  /* 0x0000a003000075a7 */ /* 0x0044e400080011ff */
[----:B---3--:R-:W-:Y:S05]  /*97f0*/  @!P0 NANOSLEEP.SYNCS 0x989680 ;  /* 0x009896800000895d */ /* 0x008fea0003900000 */
[----:B------:R-:W3:Y:S02]  /*9800*/  @!P0 SYNCS.PHASECHK.TRANS64 P0, [R0+URZ+0xa0], R3 ;  /* 0x0000a003000085a7 */ /* 0x000ee400080010ff */
[----:B---3--:R-:W-:Y:S05]  /*9810*/  @!P0 BRA `(.L_x_69) ;  /* 0xfffffffc00f08947 */ /* 0x008fea000383ffff */
[----:B------:R-:W-:Y:S05]  /*9820*/  BRA `(.L_x_155) ;  /* 0xffffffa400187947 */ /* 0x000fea000383ffff */
.L_x_72:
[----:B------:R-:W-:Y:S07]  /*9830*/  MOV R0, UR7 ;  /* 0x0000000700007c02 */ /* 0x000fee0008000f00 */
.L_x_156:
[----:B--2---:R2:W3:Y:S02]  /*9840*/  SYNCS.PHASECHK.TRANS64.TRYWAIT P0, [R0+URZ+0x98], R3 ;  /* 0x00009803000075a7 */ /* 0x0044e400080011ff */
[----:B---3--:R-:W-:Y:S05]  /*9850*/  @!P0 NANOSLEEP.SYNCS 0x989680 ;  /* 0x009896800000895d */ /* 0x008fea0003900000 */
[----:B------:R-:W3:Y:S02]  /*9860*/  @!P0 SYNCS.PHASECHK.TRANS64 P0, [R0+URZ+0x98], R3 ;  /* 0x00009803000085a7 */ /* 0x000ee400080010ff */
[----:B---3--:R-:W-:Y:S05]  /*9870*/  @!P0 BRA `(.L_x_156) ;  /* 0xfffffffc00f08947 */ /* 0x008fea000383ffff */
[----:B------:R-:W-:Y:S05]  /*9880*/  BRA `(.L_x_71) ;  /* 0xffffffa400f87947 */ /* 0x000fea000383ffff */
.L_x_75:
[----:B------:R-:W-:Y:S07]  /*9890*/  MOV R3, UR7 ;  /* 0x0000000700037c02 */ /* 0x000fee0008000f00 */
.L_x_157:
[----:B-1----:R1:W2:Y:S02]  /*98a0*/  SYNCS.PHASECHK.TRANS64.TRYWAIT P0, [R3+URZ+0x70], R12 ;  /* 0x0000700c030075a7 */ /* 0x0022a400080011ff */
[----:B--2---:R-:W-:Y:S05]  /*98b0*/  @!P0 NANOSLEEP.SYNCS 0x989680 ;  /* 0x009896800000895d */ /* 0x004fea0003900000 */
[----:B------:R-:W2:Y:S02]  /*98c0*/  @!P0 SYNCS.PHASECHK.TRANS64 P0, [R3+URZ+0x70], R12 ;  /* 0x0000700c030085a7 */ /* 0x000ea400080010ff */
[----:B--2---:R-:W-:Y:S05]  /*98d0*/  @!P0 BRA `(.L_x_157) ;  /* 0xfffffffc00f08947 */ /* 0x004fea000383ffff */
[----:B------:R-:W-:Y:S05]  /*98e0*/  BRA `(.L_x_158) ;  /* 0xffffffa800707947 */ /* 0x000fea000383ffff */
.L_x_76:
[----:B-1----:R-:W-:Y:S07]  /*98f0*/  MOV R3, UR7 ;  /* 0x0000000700037c02 */ /* 0x002fee0008000f00 */
.L_x_159:
[----:B-1----:R1:W2:Y:S02]  /*9900*/  SYNCS.PHASECHK.TRANS64.TRYWAIT P0, [R3+URZ+0x78], R12 ;  /* 0x0000780c030075a7 */ /* 0x0022a400080011ff */
[----:B--2---:R-:W-:Y:S05]  /*9910*/  @!P0 NANOSLEEP.SYNCS 0x989680 ;  /* 0x009896800000895d */ /* 0x004fea0003900000 */
[----:B------:R-:W2:Y:S02]  /*9920*/  @!P0 SYNCS.PHASECHK.TRANS64 P0, [R3+URZ+0x78], R12 ;  /* 0x0000780c030085a7 */ /* 0x000ea400080010ff */
[----:B--2---:R-:W-:Y:S05]  /*9930*/  @!P0 BRA `(.L_x_159) ;  /* 0xfffffffc00f08947 */ /* 0x004fea000383ffff */
[----:B------:R-:W-:Y:S05]  /*9940*/  BRA `(.L_x_160) ;  /* 0xffffffa800ac7947 */ /* 0x000fea000383ffff */
.L_x_77:
[----:B-1----:R-:W-:Y:S07]  /*9950*/  MOV R3, UR7 ;  /* 0x0000000700037c02 */ /* 0x002fee0008000f00 */
.L_x_161:
[----:B-1----:R1:W2:Y:S02]  /*9960*/  SYNCS.PHASECHK.TRANS64.TRYWAIT P0, [R3+URZ+0x80], R12 ;  /* 0x0000800c030075a7 */ /* 0x0022a400080011ff */
[----:B--2---:R-:W-:Y:S05]  /*9970*/  @!P0 NANOSLEEP.SYNCS 0x989680 ;  /* 0x009896800000895d */ /* 0x004fea0003900000 */
[----:B------:R-:W2:Y:S02]  /*9980*/  @!P0 SYNCS.PHASECHK.TRANS64 P0, [R3+URZ+0x80], R12 ;  /* 0x0000800c030085a7 */ /* 0x000ea400080010ff */
[----:B--2---:R-:W-:Y:S05]  /*9990*/  @!P0 BRA `(.L_x_161) ;  /* 0xfffffffc00f08947 */ /* 0x004fea000383ffff */
[----:B------:R-:W-:Y:S05]  /*99a0*/  BRA `(.L_x_162) ;  /* 0xffffffa800f47947 */ /* 0x000fea000383ffff */
.L_x_78:
[----:B------:R-:W-:Y:S07]  /*99b0*/  MOV R3, UR7 ;  /* 0x0000000700037c02 */ /* 0x000fee0008000f00 */
.L_x_163:
[----:B-1----:R1:W2:Y:S02]  /*99c0*/  SYNCS.PHASECHK.TRANS64.TRYWAIT P0, [R3+URZ+0x88], R12 ;  /* 0x0000880c030075a7 */ /* 0x0022a400080011ff */
[----:B--2---:R-:W-:Y:S05]  /*99d0*/  @!P0 NANOSLEEP.SYNCS 0x989680 ;  /* 0x009896800000895d */ /* 0x004fea0003900000 */
[----:B------:R-:W2:Y:S02]  /*99e0*/  @!P0 SYNCS.PHASECHK.TRANS64 P0, [R3+URZ+0x88], R12 ;  /* 0x0000880c030085a7 */ /* 0x000ea400080010ff */
[----:B--2---:R-:W-:Y:S05]  /*99f0*/  @!P0 BRA `(.L_x_163) ;  /* 0xfffffffc00f08947 */ /* 0x004fea000383ffff */
[----:B------:R-:W-:Y:S05]  /*9a00*/  BRA `(.L_x_164) ;  /* 0xffffffac007c7947 */ /* 0x000fea000383ffff */
.L_x_80:
[----:B------:R-:W-:-:S07]  /*9a10*/  MOV R0, UR7 ;  /* 0x0000000700007c02 */ /* 0x000fce0008000f00 */
.L_x_165:
[----:B-1----:R1:W3:Y:S02]  /*9a20*/  SYNCS.PHASECHK.TRANS64.TRYWAIT P0, [R0+URZ+0x70], R3 ;  /* 0x00007003000075a7 */ /* 0x0022e400080011ff */
[----:B---3--:R-:W-:Y:S05]  /*9a30*/  @!P0 NANOSLEEP.SYNCS 0x989680 ;  /* 0x009896800000895d */ /* 0x008fea0003900000 */
[----:B------:R-:W3:Y:S02]  /*9a40*/  @!P0 SYNCS.PHASECHK.TRANS64 P0, [R0+URZ+0x70], R3 ;  /* 0x00007003000085a7 */ /* 0x000ee400080010ff */
[----:B---3--:R-:W-:Y:S05]  /*9a50*/  @!P0 BRA `(.L_x_165) ;  /* 0xfffffffc00f08947 */ /* 0x008fea000383ffff */
[----:B------:R-:W-:Y:S05]  /*9a60*/  BRA `(.L_x_166) ;  /* 0xffffffac00ec7947 */ /* 0x000fea000383ffff */
.L_x_81:
[----:B-1----:R-:W-:-:S07]  /*9a70*/  MOV R0, UR7 ;  /* 0x0000000700007c02 */ /* 0x002fce0008000f00 */
.L_x_167:
[----:B-1----:R1:W3:Y:S02]  /*9a80*/  SYNCS.PHASECHK.TRANS64.TRYWAIT P0, [R0+URZ+0x78], R3 ;  /* 0x00007803000075a7 */ /* 0x0022e400080011ff */
[----:B---3--:R-:W-:Y:S05]  /*9a90*/  @!P0 NANOSLEEP.SYNCS 0x989680 ;  /* 0x009896800000895d */ /* 0x008fea0003900000 */
[----:B------:R-:W3:Y:S02]  /*9aa0*/  @!P0 SYNCS.PHASECHK.TRANS64 P0, [R0+URZ+0x78], R3 ;  /* 0x00007803000085a7 */ /* 0x000ee400080010ff */
[----:B---3--:R-:W-:Y:S05]  /*9ab0*/  @!P0 BRA `(.L_x_167) ;  /* 0xfffffffc00f08947 */ /* 0x008fea000383ffff */
[----:B------:R-:W-:Y:S05]  /*9ac0*/  BRA `(.L_x_168) ;  /* 0xffffffac00dc7947 */ /* 0x000fea000383ffff */
.L_x_82:
[----:B-1----:R-:W-:-:S07]  /*9ad0*/  MOV R0, UR7 ;  /* 0x0000000700007c02 */ /* 0x002fce0008000f00 */
.L_x_169:
[----:B-1----:R1:W3:Y:S02]  /*9ae0*/  SYNCS.PHASECHK.TRANS64.TRYWAIT P0, [R0+URZ+0x80], R3 ;  /* 0x00008003000075a7 */ /* 0x0022e400080011ff */
[----:B---3--:R-:W-:Y:S05]  /*9af0*/  @!P0 NANOSLEEP.SYNCS 0x989680 ;  /* 0x009896800000895d */ /* 0x008fea0003900000 */
[----:B------:R-:W3:Y:S02]  /*9b00*/  @!P0 SYNCS.PHASECHK.TRANS64 P0, [R0+URZ+0x80], R3 ;  /* 0x00008003000085a7 */ /* 0x000ee400080010ff */
[----:B---3--:R-:W-:Y:S05]  /*9b10*/  @!P0 BRA `(.L_x_169) ;  /* 0xfffffffc00f08947 */ /* 0x008fea000383ffff */
[----:B------:R-:W-:Y:S05]  /*9b20*/  BRA `(.L_x_170) ;  /* 0xffffffac00cc7947 */ /* 0x000fea000383ffff */
.L_x_84:
[----:B--2---:R2:W4:Y:S02]  /*9b30*/  SYNCS.PHASECHK.TRANS64.TRYWAIT P0, [R0+URZ+0xa0], R3 ;  /* 0x0000a003000075a7 */ /* 0x00452400080011ff */
[----:B----4-:R-:W-:Y:S05]  /*9b40*/  @!P0 NANOSLEEP.SYNCS 0x989680 ;  /* 0x009896800000895d */ /* 0x010fea0003900000 */
[----:B------:R-:W4:Y:S02]  /*9b50*/  @!P0 SYNCS.PHASECHK.TRANS64 P0, [R0+URZ+0xa0], R3 ;  /* 0x0000a003000085a7 */ /* 0x000f2400080010ff */
[----:B----4-:R-:W-:Y:S05]  /*9b60*/  @!P0 BRA `(.L_x_84) ;  /* 0xfffffffc00f08947 */ /* 0x010fea000383ffff */
[----:B------:R-:W-:Y:S05]  /*9b70*/  BRA `(.L_x_171) ;  /* 0xffffffb0009c7947 */ /* 0x000fea000383ffff */
.L_x_95:
[----:B-1----:R1:W3:Y:S02]  /*9b80*/  SYNCS.PHASECHK.TRANS64.TRYWAIT P1, [R0+URZ+0x50], R3 ;  /* 0x00005003000075a7 */ /* 0x0022e400080211ff */
[----:B---3--:R-:W-:Y:S05]  /*9b90*/  @!P1 NANOSLEEP.SYNCS 0x989680 ;  /* 0x009896800000995d */ /* 0x008fea0003900000 */
[----:B------:R-:W3:Y:S02]  /*9ba0*/  @!P1 SYNCS.PHASECHK.TRANS64 P1, [R0+URZ+0x50], R3 ;  /* 0x00005003000095a7 */ /* 0x000ee400080210ff */
[----:B---3--:R-:W-:Y:S05]  /*9bb0*/  @!P1 BRA `(.L_x_95) ;  /* 0xfffffffc00f09947 */ /* 0x008fea000383ffff */
[----:B------:R-:W-:Y:S05]  /*9bc0*/  BRA `(.L_x_94) ;  /* 0xffffffbc00b47947 */ /* 0x000fea000383ffff */
.L_x_97:
[----:B---3--:R3:W4:Y:S02]  /*9bd0*/  SYNCS.PHASECHK.TRANS64.TRYWAIT P0, [R108+URZ+0xc0], R7 ;  /* 0x0000c0076c0075a7 */ /* 0x00872400080011ff */
[----:B----4-:R-:W-:Y:S05]  /*9be0*/  @!P0 NANOSLEEP.SYNCS 0x989680 ;  /* 0x009896800000895d */ /* 0x010fea0003900000 */
[----:B------:R-:W4:Y:S02]  /*9bf0*/  @!P0 SYNCS.PHASECHK.TRANS64 P0, [R108+URZ+0xc0], R7 ;  /* 0x0000c0076c0085a7 */ /* 0x000f2400080010ff */
[----:B----4-:R-:W-:Y:S05]  /*9c00*/  @!P0 BRA `(.L_x_97) ;  /* 0xfffffffc00f08947 */ /* 0x010fea000383ffff */
[----:B------:R-:W-:Y:S05]  /*9c10*/  BRA `(.L_x_96) ;  /* 0xffffffc000087947 */ /* 0x000fea000383ffff */
.L_x_105:
[----:B--2---:R2:W3:Y:S02]  /*9c20*/  SYNCS.PHASECHK.TRANS64.TRYWAIT P0, [R55+URZ+0x50], R0 ;  /* 0x00005000370075a7 */ /* 0x0044e400080011ff */
[----:B---3--:R-:W-:Y:S05]  /*9c30*/  @!P0 NANOSLEEP.SYNCS 0x989680 ;  /* 0x009896800000895d */ /* 0x008fea0003900000 */
[----:B------:R-:W3:Y:S02]  /*9c40*/  @!P0 SYNCS.PHASECHK.TRANS64 P0, [R55+URZ+0x50], R0 ;  /* 0x00005000370085a7 */ /* 0x000ee400080010ff */
[----:B---3--:R-:W-:Y:S05]  /*9c50*/  @!P0 BRA `(.L_x_105) ;  /* 0xfffffffc00f08947 */ /* 0x008fea000383ffff */
[----:B------:R-:W-:Y:S05]  /*9c60*/  BRA `(.L_x_104) ;  /* 0xffffffcc00007947 */ /* 0x000fea000383ffff */
.L_x_113:
[----:B--2---:R2:W3:Y:S02]  /*9c70*/  SYNCS.PHASECHK.TRANS64.TRYWAIT P0, [R73+URZ+0x50], R2 ;  /* 0x00005002490075a7 */ /* 0x0044e400080011ff */
[----:B---3--:R-:W-:Y:S05]  /*9c80*/  @!P0 NANOSLEEP.SYNCS 0x989680 ;  /* 0x009896800000895d */ /* 0x008fea0003900000 */
[----:B------:R-:W3:Y:S02]  /*9c90*/  @!P0 SYNCS.PHASECHK.TRANS64 P0, [R73+URZ+0x50], R2 ;  /* 0x00005002490085a7 */ /* 0x000ee400080010ff */
[----:B---3--:R-:W-:Y:S05]  /*9ca0*/  @!P0 BRA `(.L_x_113) ;  /* 0xfffffffc00f08947 */ /* 0x008fea000383ffff */
[----:B------:R-:W-:Y:S05]  /*9cb0*/  BRA `(.L_x_112) ;  /* 0xffffffd8003c7947 */ /* 0x000fea000383ffff */
.L_x_121:
[----:B--2---:R2:W3:Y:S02]  /*9cc0*/  SYNCS.PHASECHK.TRANS64.TRYWAIT P0, [R76+URZ+0x50], R3 ;  /* 0x000050034c0075a7 */ /* 0x0044e400080011ff */
[----:B---3--:R-:W-:Y:S05]  /*9cd0*/  @!P0 NANOSLEEP.SYNCS 0x989680 ;  /* 0x009896800000895d */ /* 0x008fea0003900000 */
[----:B------:R-:W3:Y:S02]  /*9ce0*/  @!P0 SYNCS.PHASECHK.TRANS64 P0, [R76+URZ+0x50], R3 ;  /* 0x000050034c0085a7 */ /* 0x000ee400080010ff */
[----:B---3--:R-:W-:Y:S05]  /*9cf0*/  @!P0 BRA `(.L_x_121) ;  /* 0xfffffffc00f08947 */ /* 0x008fea000383ffff */
[----:B------:R-:W-:Y:S05]  /*9d00*/  BRA `(.L_x_120) ;  /* 0xffffffe400847947 */ /* 0x000fea000383ffff */
        .weak           $__internal_0_$__cuda_sm10x_tcgen05_guardrail_trap_col_being_dealloced_not_returned_by_alloc
        .type           $__internal_0_$__cuda_sm10x_tcgen05_guardrail_trap_col_being_dealloced_not_returned_by_alloc,@function
        .size           $__internal_0_$__cuda_sm10x_tcgen05_guardrail_trap_col_being_dealloced_not_returned_by_alloc,($__internal_1_$__cuda_sm10x_tcgen05_guardrail_trap_phase_invalid_during_alloc - $__internal_0_$__cuda_sm10x_tcgen05_guardrail_trap_col_being_dealloced_not_returned_by_alloc)
$__internal_0_$__cuda_sm10x_tcgen05_guardrail_trap_col_being_dealloced_not_returned_by_alloc:
[----:B------:R-:W-:Y:S05]  /*9d10*/  BPT.TRAP 0x1 ;  /* 0x000000040000795c */ /* 0x000fea0000300000 */
[----:B------:R-:W-:-:S04]  /*9d20*/  HFMA2 R3, -RZ, RZ, 0, 0 ;  /* 0x00000000ff037431 */ /* 0x000fc800000001ff */
[----:B------:R-:W-:Y:S05]  /*9d30*/  RET.REL.NODEC R2 `(_ZN7cutlass13device_kernelINS_4gemm6kernel13GemmUniversalIN4cute5tupleIJiiiiEEENS1_10collective13CollectiveMmaINS1_35MainloopSm100TmaUmmaWarpSpecializedILi5ELi2ELi4ENS5_IJNS4_1CILi1EEESB_SB_EEEEENS5_IJNSA_ILi64EEENSA_ILi256EEENSA_ILi128EEEEEEaNS5_IJSB_llEEEaNS5_IJlSB_lEEENS4_8TiledMMAINS4_8MMA_AtomIJNS4_15SM100_MMA_S8_SSIaaiLi64ELi256ELNS4_4UMMA5MajorE1ELSO_0ELNSN_8SaturateE0EEEEEENS4_6LayoutISC_NS5_IJNSA_ILi0EEEST_ST_EEEEENS5_IJNS4_10UnderscoreESW_SW_EEEEENS4_13SM90_TMA_LOADENS4_14ComposedLayoutINS4_7SwizzleILi2ELi4ELi3EEENS4_18smem_ptr_flag_bitsILi8EEENSS_INS5_IJSE_NSA_ILi8EEEEEENS5_IJSB_SE_EEEEEEEvNS4_8identityESZ_NS10_INS11_ILi3ELi4ELi3EEES14_NSS_INS5_IJS15_SG_EEENS5_IJSG_SB_EEEEEEEvS1A_EENS_8epilogue10collective18CollectiveEpilogueINS1H_23Sm100TmaWarpSpecializedILi4ELi2ELi32ELb0ELb0EEEJSH_NS5_IJNSS_ISE_SB_EES1M_EEEaSJ_aSJ_NS1H_6fusion15FusionCallbacksIS1L_NS1O_17LinearCombinationIaiaiLNS_15FloatRoundStyleE2EEESH_S1N_JEEENS4_5SM1004TMEM4LOAD26SM100_TMEM_LOAD_16dp32b32xESZ_NS10_IS12_S14_NSS_INS5_IJS15_SE_EEENS5_IJSE_SB_EEEEEEENS4_39AutoVectorizingCopyWithAssumedAlignmentILi128EEENS4_14SM90_TMA_STOREES21_S23_S23_EEEvvEEEEvNT_6ParamsE) ;  /* 0xffffff6002b07950 */ /* 0x000fea0003c3ffff */
        .weak           $__internal_1_$__cuda_sm10x_tcgen05_guardrail_trap_phase_invalid_during_alloc
        .type           $__internal_1_$__cuda_sm10x_tcgen05_guardrail_trap_phase_invalid_during_alloc,@function
        .size           $__internal_1_$__cuda_sm10x_tcgen05_guardrail_trap_phase_invalid_during_alloc,($__internal_2_$__cuda_sm10x_tcgen05_guardrail_trap_unallocated_columns_being_dealloced - $__internal_1_$__cuda_sm10x_tcgen05_guardrail_trap_phase_invalid_during_alloc)
$__internal_1_$__cuda_sm10x_tcgen05_guardrail_trap_phase_invalid_during_alloc:
[----:B------:R-:W-:Y:S05]  /*9d40*/  BPT.TRAP 0x1 ;  /* 0x000000040000795c */ /* 0x000fea0000300000 */
[----:B------:R-:W-:-:S04]  /*9d50*/  MOV R3, 0x0 ;  /* 0x0000000000037802 */ /* 0x000fc80000000f00 */
[----:B------:R-:W-:Y:S05]  /*9d60*/  RET.REL.NODEC R2 `(_ZN7cutlass13device_kernelINS_4gemm6kernel13GemmUniversalIN4cute5tupleIJiiiiEEENS1_10collective13CollectiveMmaINS1_35MainloopSm100TmaUmmaWarpSpecializedILi5ELi2ELi4ENS5_IJNS4_1CILi1EEESB_SB_EEEEENS5_IJNSA_ILi64EEENSA_ILi256EEENSA_ILi128EEEEEEaNS5_IJSB_llEEEaNS5_IJlSB_lEEENS4_8TiledMMAINS4_8MMA_AtomIJNS4_15SM100_MMA_S8_SSIaaiLi64ELi256ELNS4_4UMMA5MajorE1ELSO_0ELNSN_8SaturateE0EEEEEENS4_6LayoutISC_NS5_IJNSA_ILi0EEEST_ST_EEEEENS5_IJNS4_10UnderscoreESW_SW_EEEEENS4_13SM90_TMA_LOADENS4_14ComposedLayoutINS4_7SwizzleILi2ELi4ELi3EEENS4_18smem_ptr_flag_bitsILi8EEENSS_INS5_IJSE_NSA_ILi8EEEEEENS5_IJSB_SE_EEEEEEEvNS4_8identityESZ_NS10_INS11_ILi3ELi4ELi3EEES14_NSS_INS5_IJS15_SG_EEENS5_IJSG_SB_EEEEEEEvS1A_EENS_8epilogue10collective18CollectiveEpilogueINS1H_23Sm100TmaWarpSpecializedILi4ELi2ELi32ELb0ELb0EEEJSH_NS5_IJNSS_ISE_SB_EES1M_EEEaSJ_aSJ_NS1H_6fusion15FusionCallbacksIS1L_NS1O_17LinearCombinationIaiaiLNS_15FloatRoundStyleE2EEESH_S1N_JEEENS4_5SM1004TMEM4LOAD26SM100_TMEM_LOAD_16dp32b32xESZ_NS10_IS12_S14_NSS_INS5_IJS15_SE_EEENS5_IJSE_SB_EEEEEEENS4_39AutoVectorizingCopyWithAssumedAlignmentILi128EEENS4_14SM90_TMA_STOREES21_S23_S23_EEEvvEEEEvNT_6ParamsE) ;  /* 0xffffff6002a47950 */ /* 0x000fea0003c3ffff */
        .weak           $__internal_2_$__cuda_sm10x_tcgen05_guardrail_trap_unallocated_columns_being_dealloced
        .type           $__internal_2_$__cuda_sm10x_tcgen05_guardrail_trap_unallocated_columns_being_dealloced,@function
        .size           $__internal_2_$__cuda_sm10x_tcgen05_guardrail_trap_unallocated_columns_being_dealloced,(.L_x_173 - $__internal_2_$__cuda_sm10x_tcgen05_guardrail_trap_unallocated_columns_being_dealloced)
$__internal_2_$__cuda_sm10x_tcgen05_guardrail_trap_unallocated_columns_being_dealloced:
[----:B------:R-:W-:Y:S05]  /*9d70*/  BPT.TRAP 0x1 ;  /* 0x000000040000795c */ /* 0x000fea0000300000 */
[----:B------:R-:W-:-:S04]  /*9d80*/  HFMA2 R3, -RZ, RZ, 0, 0 ;  /* 0x00000000ff037431 */ /* 0x000fc800000001ff */
[----:B------:R-:W-:Y:S05]  /*9d90*/  RET.REL.NODEC R2 `(_ZN7cutlass13device_kernelINS_4gemm6kernel13GemmUniversalIN4cute5tupleIJiiiiEEENS1_10collective13CollectiveMmaINS1_35MainloopSm100TmaUmmaWarpSpecializedILi5ELi2ELi4ENS5_IJNS4_1CILi1EEESB_SB_EEEEENS5_IJNSA_ILi64EEENSA_ILi256EEENSA_ILi128EEEEEEaNS5_IJSB_llEEEaNS5_IJlSB_lEEENS4_8TiledMMAINS4_8MMA_AtomIJNS4_15SM100_MMA_S8_SSIaaiLi64ELi256ELNS4_4UMMA5MajorE1ELSO_0ELNSN_8SaturateE0EEEEEENS4_6LayoutISC_NS5_IJNSA_ILi0EEEST_ST_EEEEENS5_IJNS4_10UnderscoreESW_SW_EEEEENS4_13SM90_TMA_LOADENS4_14ComposedLayoutINS4_7SwizzleILi2ELi4ELi3EEENS4_18smem_ptr_flag_bitsILi8EEENSS_INS5_IJSE_NSA_ILi8EEEEEENS5_IJSB_SE_EEEEEEEvNS4_8identityESZ_NS10_INS11_ILi3ELi4ELi3EEES14_NSS_INS5_IJS15_SG_EEENS5_IJSG_SB_EEEEEEEvS1A_EENS_8epilogue10collective18CollectiveEpilogueINS1H_23Sm100TmaWarpSpecializedILi4ELi2ELi32ELb0ELb0EEEJSH_NS5_IJNSS_ISE_SB_EES1M_EEEaSJ_aSJ_NS1H_6fusion15FusionCallbacksIS1L_NS1O_17LinearCombinationIaiaiLNS_15FloatRoundStyleE2EEESH_S1N_JEEENS4_5SM1004TMEM4LOAD26SM100_TMEM_LOAD_16dp32b32xESZ_NS10_IS12_S14_NSS_INS5_IJS15_SE_EEENS5_IJSE_SB_EEEEEEENS4_39AutoVectorizingCopyWithAssumedAlignmentILi128EEENS4_14SM90_TMA_STOREES21_S23_S23_EEEvvEEEEvNT_6ParamsE) ;  /* 0xffffff6002987950 */ /* 0x000fea0003c3ffff */
.L_x_172:
[----:B------:R-:W-:-:S00]  /*9da0*/  BRA `(.L_x_172) ;  /* 0xfffffffc00fc7947 */ /* 0x000fc0000383ffff */
[----:B------:R-:W-:-:S00]  /*9db0*/  NOP ;  /* 0x0000000000007918 */ /* 0x000fc00000000000 */
        /* <DEDUP_REMOVED lines=12> */
.L_x_173:


//--------------------- .nv.global.init           --------------------------
	.section	.nv.global.init,"aw",@progbits
.nv.global.init:
	.type		$str$27,@object
	.size		$str$27,($str$28 - $str$27)
$str$27:
        /*0000*/ 	.byte	0x28, 0x61, 0x64, 0x64, 0x72, 0x65, 0x73, 0x73, 0x20, 0x26, 0x20, 0x6d, 0x61, 0x73, 0x6b, 0x29
        /*0010*/ 	.byte	0x20, 0x3d, 0x3d, 0x20, 0x30, 0x00
	.type		$str$28,@object
	.size		$str$28,($str$26 - $str$28)
$str$28:
        /*0016*/ 	.byte	0x2f, 0x74, 0x6d, 0x70, 0x2f, 0x63, 0x75, 0x74, 0x6c, 0x61, 0x73, 0x73, 0x5f, 0x73, 0x77, 0x65
        /*0026*/ 	.byte	0x65, 0x70, 0x5f, 0x73, 0x72, 0x63, 0x2f, 0x69, 0x6e, 0x63, 0x6c, 0x75, 0x64, 0x65, 0x2f, 0x63
        /*0036*/ 	.byte	0x75, 0x74, 0x65, 0x2f, 0x70, 0x6f, 0x69, 0x6e, 0x74, 0x65, 0x72, 0x5f, 0x66, 0x6c, 0x61, 0x67
        /*0046*/ 	.byte	0x67, 0x65, 0x64, 0x2e, 0x68, 0x70, 0x70, 0x00
	.type		$str$26,@object
	.size		$str$26,($str$25 - $str$26)
$str$26:
        /*004e*/ 	.byte	0x2f, 0x74, 0x6d, 0x70, 0x2f, 0x63, 0x75, 0x74, 0x6c, 0x61, 0x73, 0x73, 0x5f, 0x73, 0x77, 0x65
        /*005e*/ 	.byte	0x65, 0x70, 0x5f, 0x73, 0x72, 0x63, 0x2f, 0x69, 0x6e, 0x63, 0x6c, 0x75, 0x64, 0x65, 0x2f, 0x63
        /*006e*/ 	.byte	0x75, 0x74, 0x65, 0x2f, 0x61, 0x74, 0x6f, 0x6d, 0x2f, 0x63, 0x6f, 0x70, 0x79, 0x5f, 0x74, 0x72
        /*007e*/ 	.byte	0x61, 0x69, 0x74, 0x73, 0x5f, 0x73, 0x6d, 0x31, 0x30, 0x30, 0x2e, 0x68, 0x70, 0x70, 0x00
	.type		$str$25,@object
	.size		$str$25,(__unnamed_1 - $str$25)
$str$25:
        /*008d*/ 	.byte	0x28, 0x28, 0x75, 0x69, 0x6e, 0x74, 0x33, 0x32, 0x5f, 0x74, 0x28, 0x74, 0x68, 0x72, 0x65, 0x61
        /*009d*/ 	.byte	0x64, 0x49, 0x64, 0x78, 0x2e, 0x78, 0x29, 0x20, 0x2f, 0x20, 0x33, 0x32, 0x29, 0x20, 0x25, 0x20
        /*00ad*/ 	.byte	0x34, 0x29, 0x20, 0x3d, 0x3d, 0x20, 0x28, 0x28, 0x28, 0x74, 0x6d, 0x65, 0x6d, 0x5f, 0x61, 0x64
        /*00bd*/ 	.byte	0x64, 0x72, 0x20, 0x3e, 0x3e, 0x20, 0x31, 0x36, 0x29, 0x20, 0x2f, 0x20, 0x33, 0x32, 0x29, 0x20
        /*00cd*/ 	.byte	0x25, 0x20, 0x34, 0x29, 0x00
	.type		__unnamed_1,@object
	.size		__unnamed_1,(__unnamed_2 - __unnamed_1)
__unnamed_1:
        /*00d2*/ 	.byte	0x61, 0x75, 0x74, 0x6f, 0x20, 0x63, 0x75, 0x74, 0x65, 0x3a, 0x3a, 0x61, 0x73, 0x5f, 0x70, 0x6f
        /* <DEDUP_REMOVED lines=24> */
        /*0262*/ 	.byte	0x00
	.type		__unnamed_2,@object
	.size		__unnamed_2,(__unnamed_3 - __unnamed_2)
__unnamed_2:
        /* <DEDUP_REMOVED lines=26> */
	.type		__unnamed_3,@object
	.size		__unnamed_3,(.L_3 - __unnamed_3)
__unnamed_3:
        /* <DEDUP_REMOVED lines=41> */
.L_3:


//--------------------- .nv.shared._ZN7cutlass13device_kernelINS_4gemm6kernel13GemmUniversalIN4cute5tupleIJiiiiEEENS1_10collective13CollectiveMmaINS1_35MainloopSm100TmaUmmaWarpSpecializedILi5ELi2ELi4ENS5_IJNS4_1CILi1EEESB_SB_EEEEENS5_IJNSA_ILi64EEENSA_ILi256EEENSA_ILi128EEEEEEaNS5_IJSB_llEEEaNS5_IJlSB_lEEENS4_8TiledMMAINS4_8MMA_AtomIJNS4_15SM100_MMA_S8_SSIaaiLi64ELi256ELNS4_4UMMA5MajorE1ELSO_0ELNSN_8SaturateE0EEEEEENS4_6LayoutISC_NS5_IJNSA_ILi0EEEST_ST_EEEEENS5_IJNS4_10UnderscoreESW_SW_EEEEENS4_13SM90_TMA_LOADENS4_14ComposedLayoutINS4_7SwizzleILi2ELi4ELi3EEENS4_18smem_ptr_flag_bitsILi8EEENSS_INS5_IJSE_NSA_ILi8EEEEEENS5_IJSB_SE_EEEEEEEvNS4_8identityESZ_NS10_INS11_ILi3ELi4ELi3EEES14_NSS_INS5_IJS15_SG_EEENS5_IJSG_SB_EEEEEEEvS1A_EENS_8epilogue10collective18CollectiveEpilogueINS1H_23Sm100TmaWarpSpecializedILi4ELi2ELi32ELb0ELb0EEEJSH_NS5_IJNSS_ISE_SB_EES1M_EEEaSJ_aSJ_NS1H_6fusion15FusionCallbacksIS1L_NS1O_17LinearCombinationIaiaiLNS_15FloatRoundStyleE2EEESH_S1N_JEEENS4_5SM1004TMEM4LOAD26SM100_TMEM_LOAD_16dp32b32xESZ_NS10_IS12_S14_NSS_INS5_IJS15_SE_EEENS5_IJSE_SB_EEEEEEENS4_39AutoVectorizingCopyWithAssumedAlignmentILi128EEENS4_14SM90_TMA_STOREES21_S23_S23_EEEvvEEEEvNT_6ParamsE --------------------------
	.section	.nv.shared._ZN7cutlass13device_kernelINS_4gemm6kernel13GemmUniversalIN4cute5tupleIJiiiiEEENS1_10collective13CollectiveMmaINS1_35MainloopSm100TmaUmmaWarpSpecializedILi5ELi2ELi4ENS5_IJNS4_1CILi1EEESB_SB_EEEEENS5_IJNSA_ILi64EEENSA_ILi256EEENSA_ILi128EEEEEEaNS5_IJSB_llEEEaNS5_IJlSB_lEEENS4_8TiledMMAINS4_8MMA_AtomIJNS4_15SM100_MMA_S8_SSIaaiLi64ELi256ELNS4_4UMMA5MajorE1ELSO_0ELNSN_8SaturateE0EEEEEENS4_6LayoutISC_NS5_IJNSA_ILi0EEEST_ST_EEEEENS5_IJNS4_10UnderscoreESW_SW_EEEEENS4_13SM90_TMA_LOADENS4_14ComposedLayoutINS4_7SwizzleILi2ELi4ELi3EEENS4_18smem_ptr_flag_bitsILi8EEENSS_INS5_IJSE_NSA_ILi8EEEEEENS5_IJSB_SE_EEEEEEEvNS4_8identityESZ_NS10_INS11_ILi3ELi4ELi3EEES14_NSS_INS5_IJS15_SG_EEENS5_IJSG_SB_EEEEEEEvS1A_EENS_8epilogue10collective18CollectiveEpilogueINS1H_23Sm100TmaWarpSpecializedILi4ELi2ELi32ELb0ELb0EEEJSH_NS5_IJNSS_ISE_SB_EES1M_EEEaSJ_aSJ_NS1H_6fusion15FusionCallbacksIS1L_NS1O_17LinearCombinationIaiaiLNS_15FloatRoundStyleE2EEESH_S1N_JEEENS4_5SM1004TMEM4LOAD26SM100_TMEM_LOAD_16dp32b32xESZ_NS10_IS12_S14_NSS_INS5_IJS15_SE_EEENS5_IJSE_SB_EEEEEEENS4_39AutoVectorizingCopyWithAssumedAlignmentILi128EEENS4_14SM90_TMA_STOREES21_S23_S23_EEEvvEEEEvNT_6ParamsE,"aw",@nobits
	.sectionflags	@""
	.align	16
	.zero		1024


//--------------------- .nv.shared.reserved.0     --------------------------
	.section	.nv.shared.reserved.0,"aw",@nobits
	.weak		__nv_reservedSMEM_offset_0_alias
	.size		__nv_reservedSMEM_offset_0_alias, 0, 64
	.other		__nv_reservedSMEM_offset_0_alias,@"STO_CUDA_RESERVED_SHARED STV_DEFAULT"
__nv_reservedSMEM_offset_0_alias:
	.zero		0
.nv.shared.reserved.0:
	.zero		64
	.weak		__nv_reservedSMEM_tcgen05_partition
	.type		__nv_reservedSMEM_tcgen05_partition,@object
	.size		__nv_reservedSMEM_tcgen05_partition,(.L_0 - __nv_reservedSMEM_tcgen05_partition)
__nv_reservedSMEM_tcgen05_partition:
	.zero		32
.L_0:


//--------------------- .nv.global                --------------------------
	.section	.nv.global,"aw",@nobits
.nv.global:
	.type		_ZN40_INTERNAL_107db6b1_4_k_cu_4b5dde70_318364cute1_E,@object
	.size		_ZN40_INTERNAL_107db6b1_4_k_cu_4b5dde70_318364cute1_E,(_ZN40_INTERNAL_107db6b1_4_k_cu_4b5dde70_318364cuda3std3__45__cpo6cbeginE - _ZN40_INTERNAL_107db6b1_4_k_cu_4b5dde70_318364cute1_E)
_ZN40_INTERNAL_107db6b1_4_k_cu_4b5dde70_318364cute1_E:
	.zero		1
	.type		_ZN40_INTERNAL_107db6b1_4_k_cu_4b5dde70_318364cuda3std3__45__cpo6cbeginE,@object
	.size		_ZN40_INTERNAL_107db6b1_4_k_cu_4b5dde70_318364cuda3std3__45__cpo6cbeginE,(_ZN40_INTERNAL_107db6b1_4_k_cu_4b5dde70_318364cuda3std3__48in_placeE - _ZN40_INTERNAL_107db6b1_4_k_cu_4b5dde70_318364cuda3std3__45__cpo6cbeginE)
_ZN40_INTERNAL_107db6b1_4_k_cu_4b5dde70_318364cuda3std3__45__cpo6cbeginE:
	.zero		1
	.type		_ZN40_INTERNAL_107db6b1_4_k_cu_4b5dde70_318364cuda3std3__48in_placeE,@object
	.size		_ZN40_INTERNAL_107db6b1_4_k_cu_4b5dde70_318364cuda3std3__48in_placeE,(_ZN40_INTERNAL_107db6b1_4_k_cu_4b5dde70_318364cuda3std6ranges3__45__cpo9iter_moveE - _ZN40_INTERNAL_107db6b1_4_k_cu_4b5dde70_318364cuda3std3__48in_placeE)
_ZN40_INTERNAL_107db6b1_4_k_cu_4b5dde70_318364cuda3std3__48in_placeE:
	.zero		1
	.type		_ZN40_INTERNAL_107db6b1_4_k_cu_4b5dde70_318364cuda3std6ranges3__45__cpo9iter_moveE,@object
	.size		_ZN40_INTERNAL_107db6b1_4_k_cu_4b5dde70_318364cuda3std6ranges3__45__cpo9iter_moveE,(_ZN40_INTERNAL_107db6b1_4_k_cu_4b5dde70_318364cuda3std3__45__cpo5beginE - _ZN40_INTERNAL_107db6b1_4_k_cu_4b5dde70_318364cuda3std6ranges3__45__cpo9iter_moveE)
_ZN40_INTERNAL_107db6b1_4_k_cu_4b5dde70_318364cuda3std6ranges3__45__cpo9iter_moveE:
	.zero		1
	.type		_ZN40_INTERNAL_107db6b1_4_k_cu_4b5dde70_318364cuda3std3__45__cpo5beginE,@object
	.size		_ZN40_INTERNAL_107db6b1_4_k_cu_4b5dde70_318364cuda3std3__45__cpo5beginE,(_ZN40_INTERNAL_107db6b1_4_k_cu_4b5dde70_318364cuda3std3__442_GLOBAL__N__107db6b1_4_k_cu_4b5dde70_318366ignoreE - _ZN40_INTERNAL_107db6b1_4_k_cu_4b5dde70_318364cuda3std3__45__cpo5beginE)
_ZN40_INTERNAL_107db6b1_4_k_cu_4b5dde70_318364cuda3std3__45__cpo5beginE:
	.zero		1
	.type		_ZN40_INTERNAL_107db6b1_4_k_cu_4b5dde70_318364cuda3std3__442_GLOBAL__N__107db6b1_4_k_cu_4b5dde70_318366ignoreE,@object
	.size		_ZN40_INTERNAL_107db6b1_4_k_cu_4b5dde70_318364cuda3std3__442_GLOBAL__N__107db6b1_4_k_cu_4b5dde70_318366ignoreE,(_ZN40_INTERNAL_107db6b1_4_k_cu_4b5dde70_318364cute7productE - _ZN40_INTERNAL_107db6b1_4_k_cu_4b5dde70_318364cuda3std3__442_GLOBAL__N__107db6b1_4_k_cu_4b5dde70_318366ignoreE)
_ZN40_INTERNAL_107db6b1_4_k_cu_4b5dde70_318364cuda3std3__442_GLOBAL__N__107db6b1_4_k_cu_4b5dde70_318366ignoreE:
	.zero		1
	.type		_ZN40_INTERNAL_107db6b1_4_k_cu_4b5dde70_318364cute7productE,@object
	.size		_ZN40_INTERNAL_107db6b1_4_k_cu_4b5dde70_318364cute7productE,(_ZN40_INTERNAL_107db6b1_4_k_cu_4b5dde70_318364cuda3std3__45__cpo3endE - _ZN40_INTERNAL_107db6b1_4_k_cu_4b5dde70_318364cute7productE)
_ZN40_INTERNAL_107db6b1_4_k_cu_4b5dde70_318364cute7productE:
	.zero		1
	.type		_ZN40_INTERNAL_107db6b1_4_k_cu_4b5dde70_318364cuda3std3__45__cpo3endE,@object
	.size		_ZN40_INTERNAL_107db6b1_4_k_cu_4b5dde70_318364cuda3std3__45__cpo3endE,(_ZN40_INTERNAL_107db6b1_4_k_cu_4b5dde70_318364cuda3std3__419piecewise_constructE - _ZN40_INTERNAL_107db6b1_4_k_cu_4b5dde70_318364cuda3std3__45__cpo3endE)
_ZN40_INTERNAL_107db6b1_4_k_cu_4b5dde70_318364cuda3std3__45__cpo3endE:
	.zero		1
	.type		_ZN40_INTERNAL_107db6b1_4_k_cu_4b5dde70_318364cuda3std3__419piecewise_constructE,@object
	.size		_ZN40_INTERNAL_107db6b1_4_k_cu_4b5dde70_318364cuda3std3__419piecewise_constructE,(_ZN40_INTERNAL_107db6b1_4_k_cu_4b5dde70_318364cuda3std3__45__cpo4cendE - _ZN40_INTERNAL_107db6b1_4_k_cu_4b5dde70_318364cuda3std3__419piecewise_constructE)
_ZN40_INTERNAL_107db6b1_4_k_cu_4b5dde70_318364cuda3std3__419piecewise_constructE:
	.zero		1
	.type		_ZN40_INTERNAL_107db6b1_4_k_cu_4b5dde70_318364cuda3std3__45__cpo4cendE,@object
	.size		_ZN40_INTERNAL_107db6b1_4_k_cu_4b5dde70_318364cuda3std3__45__cpo4cendE,(_ZN40_INTERNAL_107db6b1_4_k_cu_4b5dde70_318364cuda3std6ranges3__45__cpo4swapE - _ZN40_INTERNAL_107db6b1_4_k_cu_4b5dde70_318364cuda3std3__45__cpo4cendE)
_ZN40_INTERNAL_107db6b1_4_k_cu_4b5dde70_318364cuda3std3__45__cpo4cendE:
	.zero		1
	.type		_ZN40_INTERNAL_107db6b1_4_k_cu_4b5dde70_318364cuda3std6ranges3__45__cpo4swapE,@object
	.size		_ZN40_INTERNAL_107db6b1_4_k_cu_4b5dde70_318364cuda3std6ranges3__45__cpo4swapE,(.L_11 - _ZN40_INTERNAL_107db6b1_4_k_cu_4b5dde70_318364cuda3std6ranges3__45__cpo4swapE)
_ZN40_INTERNAL_107db6b1_4_k_cu_4b5dde70_318364cuda3std6ranges3__45__cpo4swapE:
	.zero		1
.L_11:


//--------------------- .nv.constant0._ZN7cutlass13device_kernelINS_4gemm6kernel13GemmUniversalIN4cute5tupleIJiiiiEEENS1_10collective13CollectiveMmaINS1_35MainloopSm100TmaUmmaWarpSpecializedILi5ELi2ELi4ENS5_IJNS4_1CILi1EEESB_SB_EEEEENS5_IJNSA_ILi64EEENSA_ILi256EEENSA_ILi128EEEEEEaNS5_IJSB_llEEEaNS5_IJlSB_lEEENS4_8TiledMMAINS4_8MMA_AtomIJNS4_15SM100_MMA_S8_SSIaaiLi64ELi256ELNS4_4UMMA5MajorE1ELSO_0ELNSN_8SaturateE0EEEEEENS4_6LayoutISC_NS5_IJNSA_ILi0EEEST_ST_EEEEENS5_IJNS4_10UnderscoreESW_SW_EEEEENS4_13SM90_TMA_LOADENS4_14ComposedLayoutINS4_7SwizzleILi2ELi4ELi3EEENS4_18smem_ptr_flag_bitsILi8EEENSS_INS5_IJSE_NSA_ILi8EEEEEENS5_IJSB_SE_EEEEEEEvNS4_8identityESZ_NS10_INS11_ILi3ELi4ELi3EEES14_NSS_INS5_IJS15_SG_EEENS5_IJSG_SB_EEEEEEEvS1A_EENS_8epilogue10collective18CollectiveEpilogueINS1H_23Sm100TmaWarpSpecializedILi4ELi2ELi32ELb0ELb0EEEJSH_NS5_IJNSS_ISE_SB_EES1M_EEEaSJ_aSJ_NS1H_6fusion15FusionCallbacksIS1L_NS1O_17LinearCombinationIaiaiLNS_15FloatRoundStyleE2EEESH_S1N_JEEENS4_5SM1004TMEM4LOAD26SM100_TMEM_LOAD_16dp32b32xESZ_NS10_IS12_S14_NSS_INS5_IJS15_SE_EEENS5_IJSE_SB_EEEEEEENS4_39AutoVectorizingCopyWithAssumedAlignmentILi128EEENS4_14SM90_TMA_STOREES21_S23_S23_EEEvvEEEEvNT_6ParamsE --------------------------
	.section	.nv.constant0._ZN7cutlass13device_kernelINS_4gemm6kernel13GemmUniversalIN4cute5tupleIJiiiiEEENS1_10collective13CollectiveMmaINS1_35MainloopSm100TmaUmmaWarpSpecializedILi5ELi2ELi4ENS5_IJNS4_1CILi1EEESB_SB_EEEEENS5_IJNSA_ILi64EEENSA_ILi256EEENSA_ILi128EEEEEEaNS5_IJSB_llEEEaNS5_IJlSB_lEEENS4_8TiledMMAINS4_8MMA_AtomIJNS4_15SM100_MMA_S8_SSIaaiLi64ELi256ELNS4_4UMMA5MajorE1ELSO_0ELNSN_8SaturateE0EEEEEENS4_6LayoutISC_NS5_IJNSA_ILi0EEEST_ST_EEEEENS5_IJNS4_10UnderscoreESW_SW_EEEEENS4_13SM90_TMA_LOADENS4_14ComposedLayoutINS4_7SwizzleILi2ELi4ELi3EEENS4_18smem_ptr_flag_bitsILi8EEENSS_INS5_IJSE_NSA_ILi8EEEEEENS5_IJSB_SE_EEEEEEEvNS4_8identityESZ_NS10_INS11_ILi3ELi4ELi3EEES14_NSS_INS5_IJS15_SG_EEENS5_IJSG_SB_EEEEEEEvS1A_EENS_8epilogue10collective18CollectiveEpilogueINS1H_23Sm100TmaWarpSpecializedILi4ELi2ELi32ELb0ELb0EEEJSH_NS5_IJNSS_ISE_SB_EES1M_EEEaSJ_aSJ_NS1H_6fusion15FusionCallbacksIS1L_NS1O_17LinearCombinationIaiaiLNS_15FloatRoundStyleE2EEESH_S1N_JEEENS4_5SM1004TMEM4LOAD26SM100_TMEM_LOAD_16dp32b32xESZ_NS10_IS12_S14_NSS_INS5_IJS15_SE_EEENS5_IJSE_SB_EEEEEEENS4_39AutoVectorizingCopyWithAssumedAlignmentILi128EEENS4_14SM90_TMA_STOREES21_S23_S23_EEEvvEEEEvNT_6ParamsE,"a",@progbits
	.sectionflags	@""
	.align	4
.nv.constant0._ZN7cutlass13device_kernelINS_4gemm6kernel13GemmUniversalIN4cute5tupleIJiiiiEEENS1_10collective13CollectiveMmaINS1_35MainloopSm100TmaUmmaWarpSpecializedILi5ELi2ELi4ENS5_IJNS4_1CILi1EEESB_SB_EEEEENS5_IJNSA_ILi64EEENSA_ILi256EEENSA_ILi128EEEEEEaNS5_IJSB_llEEEaNS5_IJlSB_lEEENS4_8TiledMMAINS4_8MMA_AtomIJNS4_15SM100_MMA_S8_SSIaaiLi64ELi256ELNS4_4UMMA5MajorE1ELSO_0ELNSN_8SaturateE0EEEEEENS4_6LayoutISC_NS5_IJNSA_ILi0EEEST_ST_EEEEENS5_IJNS4_10UnderscoreESW_SW_EEEEENS4_13SM90_TMA_LOADENS4_14ComposedLayoutINS4_7SwizzleILi2ELi4ELi3EEENS4_18smem_ptr_flag_bitsILi8EEENSS_INS5_IJSE_NSA_ILi8EEEEEENS5_IJSB_SE_EEEEEEEvNS4_8identityESZ_NS10_INS11_ILi3ELi4ELi3EEES14_NSS_INS5_IJS15_SG_EEENS5_IJSG_SB_EEEEEEEvS1A_EENS_8epilogue10collective18CollectiveEpilogueINS1H_23Sm100TmaWarpSpecializedILi4ELi2ELi32ELb0ELb0EEEJSH_NS5_IJNSS_ISE_SB_EES1M_EEEaSJ_aSJ_NS1H_6fusion15FusionCallbacksIS1L_NS1O_17LinearCombinationIaiaiLNS_15FloatRoundStyleE2EEESH_S1N_JEEENS4_5SM1004TMEM4LOAD26SM100_TMEM_LOAD_16dp32b32xESZ_NS10_IS12_S14_NSS_INS5_IJS15_SE_EEENS5_IJSE_SB_EEEEEEENS4_39AutoVectorizingCopyWithAssumedAlignmentILi128EEENS4_14SM90_TMA_STOREES21_S23_S23_EEEvvEEEEvNT_6ParamsE:
	.zero		2944


//--------------------- SYMBOLS --------------------------

	.type		.nv.reservedSmem.offset0,@object
	.size		.nv.reservedSmem.offset0,0x4
	.type		.nv.reservedSmem.cap,@object
	.size		.nv.reservedSmem.cap,0x4
	.type		__assertfail,@function
